//
// Generated by NVIDIA NVVM Compiler
//
// Compiler Build ID: CL-36424714
// Cuda compilation tools, release 13.0, V13.0.88
// Based on NVVM 20.0.0
//

.version 9.0
.target sm_100
.address_size 64

	// .globl	generateAndCompare
.global .align 4 .b8 precalc_xorwow_matrix[102400];
.global .align 4 .b8 precalc_xorwow_offset_matrix[102400];
.global .align 4 .b8 mrg32k3aM1[2304];
.global .align 4 .b8 mrg32k3aM2[2304];
.global .align 4 .b8 mrg32k3aM1SubSeq[2016];
.global .align 4 .b8 mrg32k3aM2SubSeq[2016];
.global .align 4 .b8 mrg32k3aM1Seq[2304];
.global .align 4 .b8 mrg32k3aM2Seq[2304];
.const .align 8 .b8 __cr_lgamma_table[72];

.visible .entry generateAndCompare(
	.param .u64 .ptr .align 1 generateAndCompare_param_0,
	.param .u64 .ptr .align 1 generateAndCompare_param_1,
	.param .u64 .ptr .align 1 generateAndCompare_param_2,
	.param .u64 .ptr .align 1 generateAndCompare_param_3,
	.param .u64 .ptr .align 1 generateAndCompare_param_4,
	.param .u64 .ptr .align 1 generateAndCompare_param_5,
	.param .u64 generateAndCompare_param_6
)
{
	.reg .pred 	%p<86>;
	.reg .b16 	%rs<100>;
	.reg .b32 	%r<310>;
	.reg .b64 	%rd<33>;

	ld.param.u64 	%rd6, [generateAndCompare_param_0];
	ld.param.u64 	%rd7, [generateAndCompare_param_1];
	ld.param.u64 	%rd8, [generateAndCompare_param_3];
	ld.param.u64 	%rd9, [generateAndCompare_param_6];
	cvta.to.global.u64 	%rd10, %rd8;
	cvta.to.global.u64 	%rd11, %rd6;
	mov.u32 	%r9, %ctaid.x;
	mov.u32 	%r10, %ntid.x;
	mov.u32 	%r11, %tid.x;
	mad.lo.s32 	%r12, %r9, %r10, %r11;
	cvt.s64.s32 	%rd12, %r12;
	add.s64 	%rd13, %rd9, %rd12;
	cvt.u32.u64 	%r13, %rd13;
	xor.b32  	%r14, %r13, -1429050551;
	mul.lo.s32 	%r15, %r14, 1099087573;
	{ .reg .b32 tmp; mov.b64 {tmp, %r16}, %rd13; }
	xor.b32  	%r17, %r16, -136515619;
	mul.lo.s32 	%r18, %r17, -1703105765;
	add.s32 	%r19, %r15, %r18;
	add.s32 	%r20, %r19, 6615241;
	add.s32 	%r21, %r15, 123456789;
	xor.b32  	%r22, %r15, 362436069;
	add.s32 	%r23, %r18, 521288629;
	xor.b32  	%r24, %r18, 88675123;
	add.s32 	%r25, %r15, 5783321;
	cvta.to.global.u64 	%rd14, %rd7;
	shr.u32 	%r26, %r21, 2;
	xor.b32  	%r27, %r26, %r21;
	shl.b32 	%r28, %r25, 4;
	shl.b32 	%r29, %r27, 1;
	xor.b32  	%r30, %r28, %r29;
	xor.b32  	%r31, %r30, %r25;
	xor.b32  	%r32, %r31, %r27;
	add.s32 	%r33, %r20, %r32;
	add.s32 	%r34, %r33, 197;
	shr.u32 	%r35, %r22, 2;
	xor.b32  	%r36, %r35, %r22;
	shl.b32 	%r37, %r32, 4;
	shl.b32 	%r38, %r36, 1;
	xor.b32  	%r39, %r37, %r38;
	xor.b32  	%r40, %r39, %r32;
	xor.b32  	%r41, %r40, %r36;
	add.s32 	%r42, %r20, %r41;
	add.s32 	%r43, %r42, 138;
	shr.u32 	%r44, %r23, 2;
	xor.b32  	%r45, %r44, %r23;
	shl.b32 	%r46, %r41, 4;
	shl.b32 	%r47, %r45, 1;
	xor.b32  	%r48, %r46, %r47;
	xor.b32  	%r49, %r48, %r41;
	xor.b32  	%r50, %r49, %r45;
	add.s32 	%r51, %r20, %r50;
	add.s32 	%r52, %r51, 79;
	shr.u32 	%r53, %r24, 2;
	xor.b32  	%r54, %r53, %r24;
	shl.b32 	%r55, %r50, 4;
	shl.b32 	%r56, %r54, 1;
	xor.b32  	%r57, %r55, %r56;
	xor.b32  	%r58, %r57, %r50;
	xor.b32  	%r59, %r58, %r54;
	add.s32 	%r60, %r20, %r59;
	add.s32 	%r61, %r60, 20;
	shr.u32 	%r62, %r25, 2;
	xor.b32  	%r63, %r62, %r25;
	shl.b32 	%r64, %r59, 4;
	shl.b32 	%r65, %r63, 1;
	xor.b32  	%r66, %r64, %r65;
	xor.b32  	%r67, %r66, %r59;
	xor.b32  	%r68, %r67, %r63;
	add.s32 	%r69, %r20, %r68;
	add.s32 	%r70, %r69, 217;
	shr.u32 	%r71, %r32, 2;
	xor.b32  	%r72, %r71, %r32;
	shl.b32 	%r73, %r68, 4;
	shl.b32 	%r74, %r72, 1;
	xor.b32  	%r75, %r73, %r74;
	xor.b32  	%r76, %r75, %r68;
	xor.b32  	%r77, %r76, %r72;
	add.s32 	%r78, %r20, %r77;
	add.s32 	%r79, %r78, 158;
	shr.u32 	%r80, %r41, 2;
	xor.b32  	%r81, %r80, %r41;
	shl.b32 	%r82, %r77, 4;
	shl.b32 	%r83, %r81, 1;
	xor.b32  	%r84, %r82, %r83;
	xor.b32  	%r85, %r84, %r77;
	xor.b32  	%r86, %r85, %r81;
	add.s32 	%r87, %r20, %r86;
	add.s32 	%r88, %r87, 99;
	shr.u32 	%r89, %r50, 2;
	xor.b32  	%r90, %r89, %r50;
	shl.b32 	%r91, %r86, 4;
	shl.b32 	%r92, %r90, 1;
	xor.b32  	%r93, %r91, %r92;
	xor.b32  	%r94, %r93, %r86;
	xor.b32  	%r95, %r94, %r90;
	add.s32 	%r96, %r20, %r95;
	add.s32 	%r97, %r96, 40;
	shr.u32 	%r98, %r59, 2;
	xor.b32  	%r99, %r98, %r59;
	shl.b32 	%r100, %r95, 4;
	shl.b32 	%r101, %r99, 1;
	xor.b32  	%r102, %r100, %r101;
	xor.b32  	%r103, %r102, %r95;
	xor.b32  	%r104, %r103, %r99;
	add.s32 	%r105, %r20, %r104;
	add.s32 	%r106, %r105, 237;
	shr.u32 	%r107, %r68, 2;
	xor.b32  	%r108, %r107, %r68;
	shl.b32 	%r109, %r104, 4;
	shl.b32 	%r110, %r108, 1;
	xor.b32  	%r111, %r109, %r110;
	xor.b32  	%r112, %r111, %r104;
	xor.b32  	%r113, %r112, %r108;
	add.s32 	%r114, %r20, %r113;
	add.s32 	%r115, %r114, 178;
	shr.u32 	%r116, %r77, 2;
	xor.b32  	%r117, %r116, %r77;
	shl.b32 	%r118, %r113, 4;
	shl.b32 	%r119, %r117, 1;
	xor.b32  	%r120, %r118, %r119;
	xor.b32  	%r121, %r120, %r113;
	xor.b32  	%r122, %r121, %r117;
	add.s32 	%r123, %r20, %r122;
	add.s32 	%r124, %r123, 119;
	shr.u32 	%r125, %r86, 2;
	xor.b32  	%r126, %r125, %r86;
	shl.b32 	%r127, %r122, 4;
	shl.b32 	%r128, %r126, 1;
	xor.b32  	%r129, %r127, %r128;
	xor.b32  	%r130, %r129, %r122;
	xor.b32  	%r131, %r130, %r126;
	add.s32 	%r132, %r20, %r131;
	add.s32 	%r133, %r132, 60;
	shr.u32 	%r134, %r95, 2;
	xor.b32  	%r135, %r134, %r95;
	shl.b32 	%r136, %r131, 4;
	shl.b32 	%r137, %r135, 1;
	xor.b32  	%r138, %r136, %r137;
	xor.b32  	%r139, %r138, %r131;
	xor.b32  	%r140, %r139, %r135;
	add.s32 	%r141, %r20, %r140;
	add.s32 	%r142, %r141, 1;
	cvt.u16.u32 	%rs1, %r142;
	shr.u32 	%r143, %r104, 2;
	xor.b32  	%r144, %r143, %r104;
	shl.b32 	%r145, %r140, 4;
	shl.b32 	%r146, %r144, 1;
	xor.b32  	%r147, %r145, %r146;
	xor.b32  	%r148, %r147, %r140;
	xor.b32  	%r149, %r148, %r144;
	add.s32 	%r150, %r20, %r149;
	cvt.u16.u32 	%rs41, %r150;
	add.s16 	%rs2, %rs41, 198;
	shr.u32 	%r151, %r113, 2;
	xor.b32  	%r152, %r151, %r113;
	shl.b32 	%r153, %r149, 4;
	shl.b32 	%r154, %r152, 1;
	xor.b32  	%r155, %r153, %r154;
	xor.b32  	%r156, %r155, %r149;
	xor.b32  	%r157, %r156, %r152;
	add.s32 	%r158, %r20, %r157;
	cvt.u16.u32 	%rs42, %r158;
	add.s16 	%rs3, %rs42, 139;
	shr.u32 	%r159, %r122, 2;
	xor.b32  	%r160, %r159, %r122;
	shl.b32 	%r161, %r157, 4;
	shl.b32 	%r162, %r160, 1;
	xor.b32  	%r163, %r161, %r162;
	xor.b32  	%r164, %r163, %r157;
	xor.b32  	%r165, %r164, %r160;
	add.s32 	%r166, %r20, %r165;
	cvt.u16.u32 	%rs43, %r166;
	add.s16 	%rs4, %rs43, 80;
	shr.u32 	%r167, %r131, 2;
	xor.b32  	%r168, %r167, %r131;
	shl.b32 	%r169, %r165, 4;
	shl.b32 	%r170, %r168, 1;
	xor.b32  	%r171, %r169, %r170;
	xor.b32  	%r172, %r171, %r165;
	xor.b32  	%r173, %r172, %r168;
	add.s32 	%r174, %r20, %r173;
	cvt.u16.u32 	%rs44, %r174;
	add.s16 	%rs5, %rs44, 21;
	shr.u32 	%r175, %r140, 2;
	xor.b32  	%r176, %r175, %r140;
	shl.b32 	%r177, %r173, 4;
	shl.b32 	%r178, %r176, 1;
	xor.b32  	%r179, %r177, %r178;
	xor.b32  	%r180, %r179, %r173;
	xor.b32  	%r181, %r180, %r176;
	add.s32 	%r182, %r20, %r181;
	cvt.u16.u32 	%rs45, %r182;
	add.s16 	%rs6, %rs45, 218;
	shr.u32 	%r183, %r149, 2;
	xor.b32  	%r184, %r183, %r149;
	shl.b32 	%r185, %r181, 4;
	shl.b32 	%r186, %r184, 1;
	xor.b32  	%r187, %r185, %r186;
	xor.b32  	%r188, %r187, %r181;
	xor.b32  	%r189, %r188, %r184;
	add.s32 	%r190, %r20, %r189;
	cvt.u16.u32 	%rs46, %r190;
	add.s16 	%rs7, %rs46, 159;
	shr.u32 	%r191, %r157, 2;
	xor.b32  	%r192, %r191, %r157;
	shl.b32 	%r193, %r189, 4;
	shl.b32 	%r194, %r192, 1;
	xor.b32  	%r195, %r193, %r194;
	xor.b32  	%r196, %r195, %r189;
	xor.b32  	%r197, %r196, %r192;
	add.s32 	%r198, %r20, %r197;
	cvt.u16.u32 	%rs47, %r198;
	add.s16 	%rs8, %rs47, 100;
	shr.u32 	%r199, %r165, 2;
	xor.b32  	%r200, %r199, %r165;
	shl.b32 	%r201, %r197, 4;
	shl.b32 	%r202, %r200, 1;
	xor.b32  	%r203, %r201, %r202;
	xor.b32  	%r204, %r203, %r197;
	xor.b32  	%r205, %r204, %r200;
	add.s32 	%r206, %r20, %r205;
	cvt.u16.u32 	%rs48, %r206;
	add.s16 	%rs9, %rs48, 41;
	shr.u32 	%r207, %r173, 2;
	xor.b32  	%r208, %r207, %r173;
	shl.b32 	%r209, %r205, 4;
	shl.b32 	%r210, %r208, 1;
	xor.b32  	%r211, %r209, %r210;
	xor.b32  	%r212, %r211, %r205;
	xor.b32  	%r213, %r212, %r208;
	add.s32 	%r214, %r20, %r213;
	cvt.u16.u32 	%rs49, %r214;
	add.s16 	%rs10, %rs49, 238;
	shr.u32 	%r215, %r181, 2;
	xor.b32  	%r216, %r215, %r181;
	shl.b32 	%r217, %r213, 4;
	shl.b32 	%r218, %r216, 1;
	xor.b32  	%r219, %r217, %r218;
	xor.b32  	%r220, %r219, %r213;
	xor.b32  	%r221, %r220, %r216;
	add.s32 	%r222, %r20, %r221;
	cvt.u16.u32 	%rs50, %r222;
	add.s16 	%rs11, %rs50, 179;
	shr.u32 	%r223, %r189, 2;
	xor.b32  	%r224, %r223, %r189;
	shl.b32 	%r225, %r221, 4;
	shl.b32 	%r226, %r224, 1;
	xor.b32  	%r227, %r225, %r226;
	xor.b32  	%r228, %r227, %r221;
	xor.b32  	%r229, %r228, %r224;
	add.s32 	%r230, %r20, %r229;
	cvt.u16.u32 	%rs51, %r230;
	add.s16 	%rs12, %rs51, 120;
	shr.u32 	%r231, %r197, 2;
	xor.b32  	%r232, %r231, %r197;
	shl.b32 	%r233, %r229, 4;
	shl.b32 	%r234, %r232, 1;
	xor.b32  	%r235, %r233, %r234;
	xor.b32  	%r236, %r235, %r229;
	xor.b32  	%r237, %r236, %r232;
	add.s32 	%r238, %r20, %r237;
	cvt.u16.u32 	%rs52, %r238;
	add.s16 	%rs13, %rs52, 61;
	shr.u32 	%r239, %r205, 2;
	xor.b32  	%r240, %r239, %r205;
	shl.b32 	%r241, %r237, 4;
	shl.b32 	%r242, %r240, 1;
	xor.b32  	%r243, %r241, %r242;
	xor.b32  	%r244, %r243, %r237;
	xor.b32  	%r245, %r244, %r240;
	add.s32 	%r246, %r20, %r245;
	cvt.u16.u32 	%rs53, %r246;
	add.s16 	%rs14, %rs53, 2;
	shr.u32 	%r247, %r213, 2;
	xor.b32  	%r248, %r247, %r213;
	shl.b32 	%r249, %r245, 4;
	shl.b32 	%r250, %r248, 1;
	xor.b32  	%r251, %r249, %r250;
	xor.b32  	%r252, %r251, %r245;
	xor.b32  	%r253, %r252, %r248;
	add.s32 	%r254, %r20, %r253;
	cvt.u16.u32 	%rs54, %r254;
	add.s16 	%rs15, %rs54, 199;
	shr.u32 	%r255, %r221, 2;
	xor.b32  	%r256, %r255, %r221;
	shl.b32 	%r257, %r253, 4;
	shl.b32 	%r258, %r256, 1;
	xor.b32  	%r259, %r257, %r258;
	xor.b32  	%r260, %r259, %r253;
	xor.b32  	%r261, %r260, %r256;
	add.s32 	%r262, %r20, %r261;
	cvt.u16.u32 	%rs55, %r262;
	add.s16 	%rs16, %rs55, 140;
	shr.u32 	%r263, %r229, 2;
	xor.b32  	%r264, %r263, %r229;
	shl.b32 	%r265, %r261, 4;
	shl.b32 	%r266, %r264, 1;
	xor.b32  	%r267, %r265, %r266;
	xor.b32  	%r268, %r267, %r261;
	xor.b32  	%r269, %r268, %r264;
	add.s32 	%r270, %r20, %r269;
	cvt.u16.u32 	%rs56, %r270;
	add.s16 	%rs17, %rs56, 81;
	shr.u32 	%r271, %r237, 2;
	xor.b32  	%r272, %r271, %r237;
	shl.b32 	%r273, %r269, 4;
	shl.b32 	%r274, %r272, 1;
	xor.b32  	%r275, %r273, %r274;
	xor.b32  	%r276, %r275, %r269;
	xor.b32  	%r277, %r276, %r272;
	add.s32 	%r278, %r20, %r277;
	cvt.u16.u32 	%rs57, %r278;
	add.s16 	%rs18, %rs57, 22;
	shr.u32 	%r279, %r245, 2;
	xor.b32  	%r280, %r279, %r245;
	shl.b32 	%r281, %r277, 4;
	shl.b32 	%r282, %r280, 1;
	xor.b32  	%r283, %r281, %r282;
	xor.b32  	%r284, %r283, %r277;
	xor.b32  	%r285, %r284, %r280;
	add.s32 	%r286, %r20, %r285;
	cvt.u16.u32 	%rs58, %r286;
	add.s16 	%rs19, %rs58, 219;
	shr.u32 	%r287, %r253, 2;
	xor.b32  	%r288, %r287, %r253;
	shl.b32 	%r289, %r285, 4;
	shl.b32 	%r290, %r288, 1;
	xor.b32  	%r291, %r289, %r290;
	xor.b32  	%r292, %r291, %r285;
	xor.b32  	%r293, %r292, %r288;
	add.s32 	%r294, %r20, %r293;
	cvt.u16.u32 	%rs59, %r294;
	add.s16 	%rs20, %rs59, 160;
	shl.b32 	%r295, %r12, 5;
	cvt.s64.s32 	%rd15, %r295;
	add.s64 	%rd16, %rd14, %rd15;
	st.global.u8 	[%rd16], %r34;
	st.global.u8 	[%rd16+1], %r43;
	st.global.u8 	[%rd16+2], %r52;
	st.global.u8 	[%rd16+3], %r61;
	st.global.u8 	[%rd16+4], %r70;
	st.global.u8 	[%rd16+5], %r79;
	st.global.u8 	[%rd16+6], %r88;
	st.global.u8 	[%rd16+7], %r97;
	st.global.u8 	[%rd16+8], %r106;
	st.global.u8 	[%rd16+9], %r115;
	st.global.u8 	[%rd16+10], %r124;
	st.global.u8 	[%rd16+11], %r133;
	st.global.u8 	[%rd16+12], %rs1;
	st.global.u8 	[%rd16+13], %rs2;
	st.global.u8 	[%rd16+14], %rs3;
	st.global.u8 	[%rd16+15], %rs4;
	st.global.u8 	[%rd16+16], %rs5;
	st.global.u8 	[%rd16+17], %rs6;
	st.global.u8 	[%rd16+18], %rs7;
	st.global.u8 	[%rd16+19], %rs8;
	st.global.u8 	[%rd16+20], %rs9;
	st.global.u8 	[%rd16+21], %rs10;
	st.global.u8 	[%rd16+22], %rs11;
	st.global.u8 	[%rd16+23], %rs12;
	st.global.u8 	[%rd16+24], %rs13;
	st.global.u8 	[%rd16+25], %rs14;
	st.global.u8 	[%rd16+26], %rs15;
	st.global.u8 	[%rd16+27], %rs16;
	st.global.u8 	[%rd16+28], %rs17;
	st.global.u8 	[%rd16+29], %rs18;
	st.global.u8 	[%rd16+30], %rs19;
	st.global.u8 	[%rd16+31], %rs20;
	mul.lo.s32 	%r296, %r12, 20;
	cvt.s64.s32 	%rd17, %r296;
	add.s64 	%rd18, %rd11, %rd17;
	st.global.u8 	[%rd18], %rs1;
	st.global.u8 	[%rd18+1], %rs2;
	st.global.u8 	[%rd18+2], %rs3;
	st.global.u8 	[%rd18+3], %rs4;
	st.global.u8 	[%rd18+4], %rs5;
	st.global.u8 	[%rd18+5], %rs6;
	st.global.u8 	[%rd18+6], %rs7;
	st.global.u8 	[%rd18+7], %rs8;
	st.global.u8 	[%rd18+8], %rs9;
	st.global.u8 	[%rd18+9], %rs10;
	st.global.u8 	[%rd18+10], %rs11;
	st.global.u8 	[%rd18+11], %rs12;
	st.global.u8 	[%rd18+12], %rs13;
	st.global.u8 	[%rd18+13], %rs14;
	st.global.u8 	[%rd18+14], %rs15;
	st.global.u8 	[%rd18+15], %rs16;
	st.global.u8 	[%rd18+16], %rs17;
	st.global.u8 	[%rd18+17], %rs18;
	st.global.u8 	[%rd18+18], %rs19;
	st.global.u8 	[%rd18+19], %rs20;
	and.b32  	%r1, %r142, 255;
	shl.b32 	%r297, %r142, 2;
	cvt.u64.u32 	%rd19, %r297;
	and.b64  	%rd20, %rd19, 1020;
	add.s64 	%rd21, %rd10, %rd20;
	ld.global.u32 	%r2, [%rd21];
	setp.lt.s32 	%p2, %r2, 1;
	@%p2 bra 	$L__BB0_45;
	ld.param.u64 	%rd30, [generateAndCompare_param_2];
	cvta.to.global.u64 	%rd22, %rd30;
	mul.wide.u32 	%rd23, %r1, 8;
	add.s64 	%rd24, %rd22, %rd23;
	ld.global.u64 	%rd1, [%rd24];
	add.s32 	%r308, %r2, -1;
	mov.b32 	%r309, 0;
$L__BB0_2:
	sub.s32 	%r299, %r308, %r309;
	shr.u32 	%r300, %r299, 31;
	add.s32 	%r301, %r299, %r300;
	shr.s32 	%r302, %r301, 1;
	add.s32 	%r6, %r302, %r309;
	mul.lo.s32 	%r303, %r6, 20;
	cvt.s64.s32 	%rd25, %r303;
	add.s64 	%rd2, %rd1, %rd25;
	ld.u8 	%rs21, [%rd2];
	and.b16  	%rs60, %rs1, 255;
	setp.lt.u16 	%p4, %rs21, %rs60;
	mov.pred 	%p3, -1;
	mov.pred 	%p85, %p3;
	@%p4 bra 	$L__BB0_44;
	setp.le.u16 	%p6, %rs21, %rs60;
	mov.pred 	%p5, 0;
	mov.pred 	%p85, %p5;
	@%p6 bra 	$L__BB0_4;
	bra.uni 	$L__BB0_44;
$L__BB0_4:
	ld.u8 	%rs22, [%rd2+1];
	and.b16  	%rs62, %rs2, 255;
	setp.lt.u16 	%p8, %rs22, %rs62;
	mov.pred 	%p85, %p3;
	@%p8 bra 	$L__BB0_44;
	setp.gt.u16 	%p10, %rs22, %rs62;
	mov.pred 	%p85, %p5;
	@%p10 bra 	$L__BB0_44;
	ld.u8 	%rs23, [%rd2+2];
	and.b16  	%rs64, %rs3, 255;
	setp.lt.u16 	%p12, %rs23, %rs64;
	mov.pred 	%p85, %p3;
	@%p12 bra 	$L__BB0_44;
	setp.gt.u16 	%p14, %rs23, %rs64;
	mov.pred 	%p85, %p5;
	@%p14 bra 	$L__BB0_44;
	ld.u8 	%rs24, [%rd2+3];
	and.b16  	%rs66, %rs4, 255;
	setp.lt.u16 	%p16, %rs24, %rs66;
	mov.pred 	%p85, %p3;
	@%p16 bra 	$L__BB0_44;
	setp.gt.u16 	%p18, %rs24, %rs66;
	mov.pred 	%p85, %p5;
	@%p18 bra 	$L__BB0_44;
	ld.u8 	%rs25, [%rd2+4];
	and.b16  	%rs68, %rs5, 255;
	setp.lt.u16 	%p20, %rs25, %rs68;
	mov.pred 	%p85, %p3;
	@%p20 bra 	$L__BB0_44;
	setp.gt.u16 	%p22, %rs25, %rs68;
	mov.pred 	%p85, %p5;
	@%p22 bra 	$L__BB0_44;
	ld.u8 	%rs26, [%rd2+5];
	and.b16  	%rs70, %rs6, 255;
	setp.lt.u16 	%p24, %rs26, %rs70;
	mov.pred 	%p85, %p3;
	@%p24 bra 	$L__BB0_44;
	setp.gt.u16 	%p26, %rs26, %rs70;
	mov.pred 	%p85, %p5;
	@%p26 bra 	$L__BB0_44;
	ld.u8 	%rs27, [%rd2+6];
	and.b16  	%rs72, %rs7, 255;
	setp.lt.u16 	%p28, %rs27, %rs72;
	mov.pred 	%p85, %p3;
	@%p28 bra 	$L__BB0_44;
	setp.gt.u16 	%p30, %rs27, %rs72;
	mov.pred 	%p85, %p5;
	@%p30 bra 	$L__BB0_44;
	ld.u8 	%rs28, [%rd2+7];
	and.b16  	%rs74, %rs8, 255;
	setp.lt.u16 	%p32, %rs28, %rs74;
	mov.pred 	%p85, %p3;
	@%p32 bra 	$L__BB0_44;
	setp.gt.u16 	%p34, %rs28, %rs74;
	mov.pred 	%p85, %p5;
	@%p34 bra 	$L__BB0_44;
	ld.u8 	%rs29, [%rd2+8];
	and.b16  	%rs76, %rs9, 255;
	setp.lt.u16 	%p36, %rs29, %rs76;
	mov.pred 	%p85, %p3;
	@%p36 bra 	$L__BB0_44;
	setp.gt.u16 	%p38, %rs29, %rs76;
	mov.pred 	%p85, %p5;
	@%p38 bra 	$L__BB0_44;
	ld.u8 	%rs30, [%rd2+9];
	and.b16  	%rs78, %rs10, 255;
	setp.lt.u16 	%p40, %rs30, %rs78;
	mov.pred 	%p85, %p3;
	@%p40 bra 	$L__BB0_44;
	setp.gt.u16 	%p42, %rs30, %rs78;
	mov.pred 	%p85, %p5;
	@%p42 bra 	$L__BB0_44;
	ld.u8 	%rs31, [%rd2+10];
	and.b16  	%rs80, %rs11, 255;
	setp.lt.u16 	%p44, %rs31, %rs80;
	mov.pred 	%p85, %p3;
	@%p44 bra 	$L__BB0_44;
	setp.gt.u16 	%p46, %rs31, %rs80;
	mov.pred 	%p85, %p5;
	@%p46 bra 	$L__BB0_44;
	ld.u8 	%rs32, [%rd2+11];
	and.b16  	%rs82, %rs12, 255;
	setp.lt.u16 	%p48, %rs32, %rs82;
	mov.pred 	%p85, %p3;
	@%p48 bra 	$L__BB0_44;
	setp.gt.u16 	%p50, %rs32, %rs82;
	mov.pred 	%p85, %p5;
	@%p50 bra 	$L__BB0_44;
	ld.u8 	%rs33, [%rd2+12];
	and.b16  	%rs84, %rs13, 255;
	setp.lt.u16 	%p52, %rs33, %rs84;
	mov.pred 	%p85, %p3;
	@%p52 bra 	$L__BB0_44;
	setp.gt.u16 	%p54, %rs33, %rs84;
	mov.pred 	%p85, %p5;
	@%p54 bra 	$L__BB0_44;
	ld.u8 	%rs34, [%rd2+13];
	and.b16  	%rs86, %rs14, 255;
	setp.lt.u16 	%p56, %rs34, %rs86;
	mov.pred 	%p85, %p3;
	@%p56 bra 	$L__BB0_44;
	setp.gt.u16 	%p58, %rs34, %rs86;
	mov.pred 	%p85, %p5;
	@%p58 bra 	$L__BB0_44;
	ld.u8 	%rs35, [%rd2+14];
	and.b16  	%rs88, %rs15, 255;
	setp.lt.u16 	%p60, %rs35, %rs88;
	mov.pred 	%p85, %p3;
	@%p60 bra 	$L__BB0_44;
	setp.gt.u16 	%p62, %rs35, %rs88;
	mov.pred 	%p85, %p5;
	@%p62 bra 	$L__BB0_44;
	ld.u8 	%rs36, [%rd2+15];
	and.b16  	%rs90, %rs16, 255;
	setp.lt.u16 	%p64, %rs36, %rs90;
	mov.pred 	%p85, %p3;
	@%p64 bra 	$L__BB0_44;
	setp.gt.u16 	%p66, %rs36, %rs90;
	mov.pred 	%p85, %p5;
	@%p66 bra 	$L__BB0_44;
	ld.u8 	%rs37, [%rd2+16];
	and.b16  	%rs92, %rs17, 255;
	setp.lt.u16 	%p68, %rs37, %rs92;
	mov.pred 	%p85, %p3;
	@%p68 bra 	$L__BB0_44;
	setp.gt.u16 	%p70, %rs37, %rs92;
	mov.pred 	%p85, %p5;
	@%p70 bra 	$L__BB0_44;
	ld.u8 	%rs38, [%rd2+17];
	and.b16  	%rs94, %rs18, 255;
	setp.lt.u16 	%p72, %rs38, %rs94;
	mov.pred 	%p85, %p3;
	@%p72 bra 	$L__BB0_44;
	setp.gt.u16 	%p74, %rs38, %rs94;
	mov.pred 	%p85, %p5;
	@%p74 bra 	$L__BB0_44;
	ld.u8 	%rs39, [%rd2+18];
	and.b16  	%rs96, %rs19, 255;
	setp.lt.u16 	%p76, %rs39, %rs96;
	mov.pred 	%p85, %p3;
	@%p76 bra 	$L__BB0_44;
	setp.gt.u16 	%p78, %rs39, %rs96;
	mov.pred 	%p85, %p5;
	@%p78 bra 	$L__BB0_44;
	ld.u8 	%rs40, [%rd2+19];
	and.b16  	%rs98, %rs20, 255;
	setp.lt.u16 	%p80, %rs40, %rs98;
	mov.pred 	%p85, %p3;
	@%p80 bra 	$L__BB0_44;
	setp.gt.u16 	%p82, %rs40, %rs98;
	mov.pred 	%p85, %p5;
	@%p82 bra 	$L__BB0_44;
	setp.gt.s32 	%p83, %r6, -1;
	@%p83 bra 	$L__BB0_43;
	bra.uni 	$L__BB0_45;
$L__BB0_43:
	ld.param.u64 	%rd32, [generateAndCompare_param_5];
	ld.param.u64 	%rd31, [generateAndCompare_param_4];
	cvta.to.global.u64 	%rd26, %rd31;
	atom.global.add.u32 	%r304, [%rd26], 1;
	mul.lo.s32 	%r305, %r304, 20;
	cvt.u64.u32 	%rd27, %r305;
	cvta.to.global.u64 	%rd28, %rd32;
	add.s64 	%rd29, %rd28, %rd27;
	st.global.u8 	[%rd29], %rs1;
	st.global.u8 	[%rd29+1], %rs2;
	st.global.u8 	[%rd29+2], %rs3;
	st.global.u8 	[%rd29+3], %rs4;
	st.global.u8 	[%rd29+4], %rs5;
	st.global.u8 	[%rd29+5], %rs6;
	st.global.u8 	[%rd29+6], %rs7;
	st.global.u8 	[%rd29+7], %rs8;
	st.global.u8 	[%rd29+8], %rs9;
	st.global.u8 	[%rd29+9], %rs10;
	st.global.u8 	[%rd29+10], %rs11;
	st.global.u8 	[%rd29+11], %rs12;
	st.global.u8 	[%rd29+12], %rs13;
	st.global.u8 	[%rd29+13], %rs14;
	st.global.u8 	[%rd29+14], %rs15;
	st.global.u8 	[%rd29+15], %rs16;
	st.global.u8 	[%rd29+16], %rs17;
	st.global.u8 	[%rd29+17], %rs18;
	st.global.u8 	[%rd29+18], %rs19;
	st.global.u8 	[%rd29+19], %rs20;
	bra.uni 	$L__BB0_45;
$L__BB0_44:
	add.s32 	%r306, %r6, 1;
	add.s32 	%r307, %r6, -1;
	selp.b32 	%r309, %r306, %r309, %p85;
	selp.b32 	%r308, %r308, %r307, %p85;
	setp.gt.s32 	%p84, %r309, %r308;
	@%p84 bra 	$L__BB0_45;
	bra.uni 	$L__BB0_2;
$L__BB0_45:
	ret;

}


// ===== COMPILED SASS (sm_100) =====

	.target	sm_100

	.elftype	@"ET_EXEC"


//--------------------- .note.nv.tkinfo           --------------------------
	.section	.note.nv.tkinfo,"",@"SHT_NOTE"
	.sectionflags	@"SHF_NOTE_NV_TKINFO"
	.tkinfo
        /*0018*/ 	.word	0x00000002
        /*0030*/ 	.string	""
        /*0030*/ 	.string	"ptxas"
        /*0030*/ 	.string	"Cuda compilation tools, release 13.0, V13.0.88"
        /*0030*/ 	.string	"Build cuda_13.0.r13.0/compiler.36424714_0"
        /*0030*/ 	.string	"-arch sm_100 -m 64 "



//--------------------- .note.nv.cuinfo           --------------------------
	.section	.note.nv.cuinfo,"",@"SHT_NOTE"
	.sectionflags	@"SHF_NOTE_NV_CUINFO"
        /*0018*/ 	.short	0x0002
        /*001a*/ 	.short	0x0064
        /*001c*/ 	.short	0x0082
	.zero		2


//--------------------- .nv.info                  --------------------------
	.section	.nv.info,"",@"SHT_CUDA_INFO"
	.align	4


	//----- nvinfo : EIATTR_REGCOUNT
	.align		4
        /*0000*/ 	.byte	0x04, 0x2f
        /*0002*/ 	.short	(.L_10 - .L_9)
	.align		4
.L_9:
        /*0004*/ 	.word	index@(generateAndCompare)
        /*0008*/ 	.word	0x00000028


	//----- nvinfo : EIATTR_FRAME_SIZE
	.align		4
.L_10:
        /*000c*/ 	.byte	0x04, 0x11
        /*000e*/ 	.short	(.L_12 - .L_11)
	.align		4
.L_11:
        /*0010*/ 	.word	index@(generateAndCompare)
        /*0014*/ 	.word	0x00000000


	//----- nvinfo : EIATTR_MIN_STACK_SIZE
	.align		4
.L_12:
        /*0018*/ 	.byte	0x04, 0x12
        /*001a*/ 	.short	(.L_14 - .L_13)
	.align		4
.L_13:
        /*001c*/ 	.word	index@(generateAndCompare)
        /*0020*/ 	.word	0x00000000
.L_14:


//--------------------- .nv.compat                --------------------------
	.section	.nv.compat,"",@"SHT_CUDA_COMPAT_INFO"
	.align	4
        /*0000*/ 	.byte	0x02, 0x09, 0x00, 0x00, 0x02, 0x02, 0x01, 0x00, 0x02, 0x05, 0x05, 0x00, 0x03, 0x07, 0x01, 0x01
        /*0010*/ 	.byte	0x02, 0x03, 0x00, 0x00, 0x02, 0x06, 0x01, 0x00, 0x04, 0x0b, 0x08, 0x00, 0x09, 0x00, 0x00, 0x00
        /*0020*/ 	.byte	0x00, 0x00, 0x00, 0x00


//--------------------- .nv.info.generateAndCompare --------------------------
	.section	.nv.info.generateAndCompare,"",@"SHT_CUDA_INFO"
	.sectionflags	@""
	.align	4


	//----- nvinfo : EIATTR_CUDA_API_VERSION
	.align		4
        /*0000*/ 	.byte	0x04, 0x37
        /*0002*/ 	.short	(.L_16 - .L_15)
.L_15:
        /*0004*/ 	.word	0x00000082


	//----- nvinfo : EIATTR_KPARAM_INFO
	.align		4
.L_16:
        /*0008*/ 	.byte	0x04, 0x17
        /*000a*/ 	.short	(.L_18 - .L_17)
.L_17:
        /*000c*/ 	.word	0x00000000
        /*0010*/ 	.short	0x0006
        /*0012*/ 	.short	0x0030
        /*0014*/ 	.byte	0x00, 0xf0, 0x21, 0x00


	//----- nvinfo : EIATTR_KPARAM_INFO
	.align		4
.L_18:
        /*0018*/ 	.byte	0x04, 0x17
        /*001a*/ 	.short	(.L_20 - .L_19)
.L_19:
        /*001c*/ 	.word	0x00000000
        /*0020*/ 	.short	0x0005
        /*0022*/ 	.short	0x0028
        /*0024*/ 	.byte	0x00, 0xf5, 0x21, 0x00


	//----- nvinfo : EIATTR_KPARAM_INFO
	.align		4
.L_20:
        /*0028*/ 	.byte	0x04, 0x17
        /*002a*/ 	.short	(.L_22 - .L_21)
.L_21:
        /*002c*/ 	.word	0x00000000
        /*0030*/ 	.short	0x0004
        /*0032*/ 	.short	0x0020
        /*0034*/ 	.byte	0x00, 0xf5, 0x21, 0x00


	//----- nvinfo : EIATTR_KPARAM_INFO
	.align		4
.L_22:
        /*0038*/ 	.byte	0x04, 0x17
        /*003a*/ 	.short	(.L_24 - .L_23)
.L_23:
        /*003c*/ 	.word	0x00000000
        /*0040*/ 	.short	0x0003
        /*0042*/ 	.short	0x0018
        /*0044*/ 	.byte	0x00, 0xf5, 0x21, 0x00


	//----- nvinfo : EIATTR_KPARAM_INFO
	.align		4
.L_24:
        /*0048*/ 	.byte	0x04, 0x17
        /*004a*/ 	.short	(.L_26 - .L_25)
.L_25:
        /*004c*/ 	.word	0x00000000
        /*0050*/ 	.short	0x0002
        /*0052*/ 	.short	0x0010
        /*0054*/ 	.byte	0x00, 0xf5, 0x21, 0x00


	//----- nvinfo : EIATTR_KPARAM_INFO
	.align		4
.L_26:
        /*0058*/ 	.byte	0x04, 0x17
        /*005a*/ 	.short	(.L_28 - .L_27)
.L_27:
        /*005c*/ 	.word	0x00000000
        /*0060*/ 	.short	0x0001
        /*0062*/ 	.short	0x0008
        /*0064*/ 	.byte	0x00, 0xf5, 0x21, 0x00


	//----- nvinfo : EIATTR_KPARAM_INFO
	.align		4
.L_28:
        /*0068*/ 	.byte	0x04, 0x17
        /*006a*/ 	.short	(.L_30 - .L_29)
.L_29:
        /*006c*/ 	.word	0x00000000
        /*0070*/ 	.short	0x0000
        /*0072*/ 	.short	0x0000
        /*0074*/ 	.byte	0x00, 0xf5, 0x21, 0x00


	//----- nvinfo : EIATTR_SPARSE_MMA_MASK
	.align		4
.L_30:
        /*0078*/ 	.byte	0x03, 0x50
        /*007a*/ 	.short	0x0000


	//----- nvinfo : EIATTR_MAXREG_COUNT
	.align		4
        /*007c*/ 	.byte	0x03, 0x1b
        /*007e*/ 	.short	0x00ff


	//----- nvinfo : EIATTR_MERCURY_ISA_VERSION
	.align		4
        /*0080*/ 	.byte	0x03, 0x5f
        /*0082*/ 	.short	0x0101


	//----- nvinfo : EIATTR_INT_WARP_WIDE_INSTR_OFFSETS
	.align		4
        /*0084*/ 	.byte	0x04, 0x31
        /*0086*/ 	.short	(.L_32 - .L_31)


	//   ....[0]....
.L_31:
        /*0088*/ 	.word	0x00001f00


	//   ....[1]....
        /*008c*/ 	.word	0x00001fa0


	//----- nvinfo : EIATTR_VRC_CTA_INIT_COUNT
	.align		4
.L_32:
        /*0090*/ 	.byte	0x02, 0x4a
	.zero		1
	.zero		1


	//----- nvinfo : EIATTR_EXIT_INSTR_OFFSETS
	.align		4
        /*0094*/ 	.byte	0x04, 0x1c
        /*0096*/ 	.short	(.L_34 - .L_33)


	//   ....[0]....
.L_33:
        /*0098*/ 	.word	0x00001360


	//   ....[1]....
        /*009c*/ 	.word	0x00001e90


	//   ....[2]....
        /*00a0*/ 	.word	0x00001ee0


	//   ....[3]....
        /*00a4*/ 	.word	0x00002130


	//----- nvinfo : EIATTR_CRS_STACK_SIZE
	.align		4
.L_34:
        /*00a8*/ 	.byte	0x04, 0x1e
        /*00aa*/ 	.short	(.L_36 - .L_35)
.L_35:
        /*00ac*/ 	.word	0x00000000


	//----- nvinfo : EIATTR_CBANK_PARAM_SIZE
	.align		4
.L_36:
        /*00b0*/ 	.byte	0x03, 0x19
        /*00b2*/ 	.short	0x0038


	//----- nvinfo : EIATTR_PARAM_CBANK
	.align		4
        /*00b4*/ 	.byte	0x04, 0x0a
        /*00b6*/ 	.short	(.L_38 - .L_37)
	.align		4
.L_37:
        /*00b8*/ 	.word	index@(.nv.constant0.generateAndCompare)
        /*00bc*/ 	.short	0x0380
        /*00be*/ 	.short	0x0038


	//----- nvinfo : EIATTR_SW_WAR
	.align		4
.L_38:
        /*00c0*/ 	.byte	0x04, 0x36
        /*00c2*/ 	.short	(.L_40 - .L_39)
.L_39:
        /*00c4*/ 	.word	0x00000008
.L_40:


//--------------------- .nv.callgraph             --------------------------
	.section	.nv.callgraph,"",@"SHT_CUDA_CALLGRAPH"
	.align	4
	.sectionentsize	8
	.align		4
        /*0000*/ 	.word	0x00000000
	.align		4
        /*0004*/ 	.word	0xffffffff
	.align		4
        /*0008*/ 	.word	0x00000000
	.align		4
        /*000c*/ 	.word	0xfffffffe
	.align		4
        /*0010*/ 	.word	0x00000000
	.align		4
        /*0014*/ 	.word	0xfffffffd
	.align		4
        /*0018*/ 	.word	0x00000000
	.align		4
        /*001c*/ 	.word	0xfffffffc


//--------------------- .nv.constant4             --------------------------
	.section	.nv.constant4,"a",@progbits
	.align	8
	.align		8
.nv.constant4:
        /*0000*/ 	.dword	precalc_xorwow_matrix
	.align		8
        /*0008*/ 	.dword	precalc_xorwow_offset_matrix
	.align		8
        /*0010*/ 	.dword	mrg32k3aM1
	.align		8
        /*0018*/ 	.dword	mrg32k3aM2
	.align		8
        /*0020*/ 	.dword	mrg32k3aM1SubSeq
	.align		8
        /*0028*/ 	.dword	mrg32k3aM2SubSeq
	.align		8
        /*0030*/ 	.dword	mrg32k3aM1Seq
	.align		8
        /*0038*/ 	.dword	mrg32k3aM2Seq


//--------------------- .nv.constant3             --------------------------
	.section	.nv.constant3,"a",@progbits
	.align	8
.nv.constant3:
	.type		__cr_lgamma_table,@object
	.size		__cr_lgamma_table,(.L_8 - __cr_lgamma_table)
__cr_lgamma_table:
        /*0000*/ 	.byte	0x00, 0x00, 0x00, 0x00, 0x00, 0x00, 0x00, 0x00, 0x00, 0x00, 0x00, 0x00, 0x00, 0x00, 0x00, 0x00
        /*0010*/ 	.byte	0xef, 0x39, 0xfa, 0xfe, 0x42, 0x2e, 0xe6, 0x3f, 0x02, 0x20, 0x2a, 0xfa, 0x0b, 0xab, 0xfc, 0x3f
        /*0020*/ 	.byte	0xf9, 0x2c, 0x92, 0x7c, 0xa7, 0x6c, 0x09, 0x40, 0xc9, 0x79, 0x44, 0x3c, 0x64, 0x26, 0x13, 0x40
        /*0030*/ 	.byte	0xca, 0x01, 0xcf, 0x3a, 0x27, 0x51, 0x1a, 0x40, 0x30, 0xcc, 0x2d, 0xf3, 0xe1, 0x0c, 0x21, 0x40
        /*0040*/ 	.byte	0x0d, 0xb7, 0xfc, 0x82, 0x8e, 0x35, 0x25, 0x40
.L_8:


//--------------------- .text.generateAndCompare  --------------------------
	.section	.text.generateAndCompare,"ax",@progbits
	.align	128
        .global         generateAndCompare
        .type           generateAndCompare,@function
        .size           generateAndCompare,(.L_x_6 - generateAndCompare)
        .other          generateAndCompare,@"STO_CUDA_ENTRY STV_DEFAULT"
generateAndCompare:
.text.generateAndCompare:
[----:B------:R-:W-:Y:S01]  /*0000*/  LDC R1, c[0x0][0x37c] ;  /* 0x0000df00ff017b82 */ /* 0x000fe20000000800 */
[----:B------:R-:W0:Y:S07]  /*0010*/  S2R R0, SR_TID.X ;  /* 0x0000000000007919 */ /* 0x000e2e0000002100 */
[----:B------:R-:W0:Y:S01]  /*0020*/  S2UR UR4, SR_CTAID.X ;  /* 0x00000000000479c3 */ /* 0x000e220000002500 */
[----:B------:R-:W1:Y:S01]  /*0030*/  LDCU.64 UR6, c[0x0][0x3b0] ;  /* 0x00007600ff0677ac */ /* 0x000e620008000a00 */
[----:B------:R-:W2:Y:S06]  /*0040*/  LDCU.64 UR8, c[0x0][0x380] ;  /* 0x00007000ff0877ac */ /* 0x000eac0008000a00 */
[----:B------:R-:W0:Y:S02]  /*0050*/  LDC R19, c[0x0][0x360] ;  /* 0x0000d800ff137b82 */ /* 0x000e240000000800 */
[----:B0-----:R-:W-:Y:S01]  /*0060*/  IMAD R19, R19, UR4, R0 ;  /* 0x0000000413137c24 */ /* 0x001fe2000f8e0200 */
[----:B------:R-:W0:Y:S04]  /*0070*/  LDCU.64 UR4, c[0x0][0x358] ;  /* 0x00006b00ff0477ac */ /* 0x000e280008000a00 */
[----:B-1----:R-:W-:-:S04]  /*0080*/  IADD3 R0, P0, PT, R19, UR6, RZ ;  /* 0x0000000613007c10 */ /* 0x002fc8000ff1e0ff */
[----:B------:R-:W-:Y:S02]  /*0090*/  LOP3.LUT R0, R0, 0xaad26b49, RZ, 0x3c, !PT ;  /* 0xaad26b4900007812 */ /* 0x000fe400078e3cff */
[----:B------:R-:W-:Y:S01]  /*00a0*/  LEA.HI.X.SX32 R17, R19, UR7, 0x1, P0 ;  /* 0x0000000713117c11 */ /* 0x000fe200080f0eff */
[----:B------:R-:W1:Y:S02]  /*00b0*/  LDCU.64 UR6, c[0x0][0x388] ;  /* 0x00007100ff0677ac */ /* 0x000e640008000a00 */
[----:B------:R-:W-:Y:S01]  /*00c0*/  IMAD R0, R0, 0x4182bed5, RZ ;  /* 0x4182bed500007824 */ /* 0x000fe200078e02ff */
[----:B------:R-:W-:-:S03]  /*00d0*/  LOP3.LUT R17, R17, 0xf7dcefdd, RZ, 0x3c, !PT ;  /* 0xf7dcefdd11117812 */ /* 0x000fc600078e3cff */
[C---:B------:R-:W-:Y:S02]  /*00e0*/  VIADD R2, R0.reuse, 0x75bcd15 ;  /* 0x075bcd1500027836 */ /* 0x040fe40000000000 */
[----:B------:R-:W-:Y:S02]  /*00f0*/  VIADD R4, R0, 0x583f19 ;  /* 0x00583f1900047836 */ /* 0x000fe40000000000 */
[----:B------:R-:W-:Y:S01]  /*0100*/  IMAD R17, R17, -0x658354e5, RZ ;  /* 0x9a7cab1b11117824 */ /* 0x000fe200078e02ff */
[----:B------:R-:W-:Y:S01]  /*0110*/  SHF.R.U32.HI R3, RZ, 0x2, R2 ;  /* 0x00000002ff037819 */ /* 0x000fe20000011602 */
[----:B------:R-:W-:-:S03]  /*0120*/  IMAD.SHL.U32 R5, R4, 0x10, RZ ;  /* 0x0000001004057824 */ /* 0x000fc600078e00ff */
[----:B------:R-:W-:Y:S02]  /*0130*/  LOP3.LUT R3, R3, R2, RZ, 0x3c, !PT ;  /* 0x0000000203037212 */ /* 0x000fe400078e3cff */
[----:B------:R-:W-:-:S03]  /*0140*/  LOP3.LUT R2, R0, 0x159a55e5, RZ, 0x3c, !PT ;  /* 0x159a55e500027812 */ /* 0x000fc600078e3cff */
[----:B------:R-:W-:Y:S01]  /*0150*/  IMAD.SHL.U32 R6, R3, 0x2, RZ ;  /* 0x0000000203067824 */ /* 0x000fe200078e00ff */
[----:B------:R-:W-:Y:S01]  /*0160*/  SHF.R.U32.HI R7, RZ, 0x2, R2 ;  /* 0x00000002ff077819 */ /* 0x000fe20000011602 */
[----:B------:R-:W-:-:S03]  /*0170*/  VIADD R2, R17, 0x1f123bb5 ;  /* 0x1f123bb511027836 */ /* 0x000fc60000000000 */
[----:B------:R-:W-:Y:S02]  /*0180*/  LOP3.LUT R6, R4, R5, R6, 0x96, !PT ;  /* 0x0000000504067212 */ /* 0x000fe400078e9606 */
[----:B------:R-:W-:Y:S02]  /*0190*/  LOP3.LUT R7, R7, 0x159a55e5, R0, 0x96, !PT ;  /* 0x159a55e507077812 */ /* 0x000fe400078e9600 */
[----:B------:R-:W-:Y:S02]  /*01a0*/  LOP3.LUT R5, R6, R3, RZ, 0x3c, !PT ;  /* 0x0000000306057212 */ /* 0x000fe400078e3cff */
[----:B------:R-:W-:Y:S01]  /*01b0*/  SHF.R.U32.HI R9, RZ, 0x2, R2 ;  /* 0x00000002ff097819 */ /* 0x000fe20000011602 */
[----:B------:R-:W-:Y:S01]  /*01c0*/  IMAD.SHL.U32 R3, R7, 0x2, RZ ;  /* 0x0000000207037824 */ /* 0x000fe200078e00ff */
[----:B------:R-:W-:Y:S01]  /*01d0*/  IADD3 R0, PT, PT, R0, 0x64f0c9, R17 ;  /* 0x0064f0c900007810 */ /* 0x000fe20007ffe011 */
[----:B------:R-:W-:Y:S01]  /*01e0*/  IMAD.SHL.U32 R6, R5, 0x10, RZ ;  /* 0x0000001005067824 */ /* 0x000fe200078e00ff */
[----:B------:R-:W-:-:S02]  /*01f0*/  LOP3.LUT R9, R9, R2, RZ, 0x3c, !PT ;  /* 0x0000000209097212 */ /* 0x000fc400078e3cff */
[----:B------:R-:W-:Y:S02]  /*0200*/  LOP3.LUT R2, R17, 0x5491333, RZ, 0x3c, !PT ;  /* 0x0549133311027812 */ /* 0x000fe400078e3cff */
[----:B------:R-:W-:Y:S02]  /*0210*/  LOP3.LUT R6, R5, R6, R3, 0x96, !PT ;  /* 0x0000000605067212 */ /* 0x000fe400078e9603 */
[----:B------:R-:W-:Y:S02]  /*0220*/  SHF.R.U32.HI R2, RZ, 0x2, R2 ;  /* 0x00000002ff027819 */ /* 0x000fe40000011602 */
[----:B------:R-:W-:Y:S01]  /*0230*/  LOP3.LUT R3, R6, R7, RZ, 0x3c, !PT ;  /* 0x0000000706037212 */ /* 0x000fe200078e3cff */
[----:B------:R-:W-:Y:S01]  /*0240*/  IMAD.SHL.U32 R7, R9, 0x2, RZ ;  /* 0x0000000209077824 */ /* 0x000fe200078e00ff */
[----:B------:R-:W-:-:S03]  /*0250*/  LOP3.LUT R2, R2, 0x5491333, R17, 0x96, !PT ;  /* 0x0549133302027812 */ /* 0x000fc600078e9611 */
[----:B------:R-:W-:-:S05]  /*0260*/  IMAD.SHL.U32 R6, R3, 0x10, RZ ;  /* 0x0000001003067824 */ /* 0x000fca00078e00ff */
[----:B------:R-:W-:Y:S01]  /*0270*/  LOP3.LUT R6, R3, R6, R7, 0x96, !PT ;  /* 0x0000000603067212 */ /* 0x000fe200078e9607 */
[----:B------:R-:W-:-:S03]  /*0280*/  IMAD.SHL.U32 R7, R2, 0x2, RZ ;  /* 0x0000000202077824 */ /* 0x000fc600078e00ff */
[----:B------:R-:W-:Y:S02]  /*0290*/  LOP3.LUT R35, R6, R9, RZ, 0x3c, !PT ;  /* 0x0000000906237212 */ /* 0x000fe400078e3cff */
[----:B------:R-:W-:-:S03]  /*02a0*/  SHF.R.U32.HI R9, RZ, 0x2, R4 ;  /* 0x00000002ff097819 */ /* 0x000fc60000011604 */
[----:B------:R-:W-:Y:S01]  /*02b0*/  IMAD.SHL.U32 R6, R35, 0x10, RZ ;  /* 0x0000001023067824 */ /* 0x000fe200078e00ff */
[----:B------:R-:W-:Y:S02]  /*02c0*/  LOP3.LUT R9, R9, R4, RZ, 0x3c, !PT ;  /* 0x0000000409097212 */ /* 0x000fe400078e3cff */
[----:B------:R-:W-:Y:S02]  /*02d0*/  SHF.R.U32.HI R4, RZ, 0x2, R5 ;  /* 0x00000002ff047819 */ /* 0x000fe40000011605 */
[----:B------:R-:W-:Y:S02]  /*02e0*/  LOP3.LUT R7, R35, R6, R7, 0x96, !PT ;  /* 0x0000000623077212 */ /* 0x000fe400078e9607 */
[----:B------:R-:W-:Y:S02]  /*02f0*/  LOP3.LUT R4, R4, R5, RZ, 0x3c, !PT ;  /* 0x0000000504047212 */ /* 0x000fe400078e3cff */
[----:B------:R-:W-:Y:S01]  /*0300*/  LOP3.LUT R24, R7, R2, RZ, 0x3c, !PT ;  /* 0x0000000207187212 */ /* 0x000fe200078e3cff */
[----:B------:R-:W-:Y:S01]  /*0310*/  IMAD.SHL.U32 R2, R9, 0x2, RZ ;  /* 0x0000000209027824 */ /* 0x000fe200078e00ff */
[----:B------:R-:W-:-:S03]  /*0320*/  SHF.R.U32.HI R6, RZ, 0x2, R3 ;  /* 0x00000002ff067819 */ /* 0x000fc60000011603 */
[----:B------:R-:W-:Y:S01]  /*0330*/  IMAD.SHL.U32 R7, R24, 0x10, RZ ;  /* 0x0000001018077824 */ /* 0x000fe200078e00ff */
[----:B------:R-:W-:Y:S02]  /*0340*/  LOP3.LUT R6, R6, R3, RZ, 0x3c, !PT ;  /* 0x0000000306067212 */ /* 0x000fe400078e3cff */
[----:B------:R-:W-:Y:S02]  /*0350*/  IADD3 R3, PT, PT, R0, 0x8a, R3 ;  /* 0x0000008a00037810 */ /* 0x000fe40007ffe003 */
[----:B------:R-:W-:-:S04]  /*0360*/  LOP3.LUT R2, R24, R7, R2, 0x96, !PT ;  /* 0x0000000718027212 */ /* 0x000fc800078e9602 */
[----:B------:R-:W-:Y:S01]  /*0370*/  LOP3.LUT R22, R2, R9, RZ, 0x3c, !PT ;  /* 0x0000000902167212 */ /* 0x000fe200078e3cff */
[----:B------:R-:W-:Y:S01]  /*0380*/  IMAD.SHL.U32 R2, R4, 0x2, RZ ;  /* 0x0000000204027824 */ /* 0x000fe200078e00ff */
[----:B------:R-:W-:Y:S02]  /*0390*/  SHF.R.U32.HI R9, RZ, 0x2, R24 ;  /* 0x00000002ff097819 */ /* 0x000fe40000011618 */
[----:B------:R-:W-:Y:S01]  /*03a0*/  SHF.R.U32.HI R11, RZ, 0x2, R22 ;  /* 0x00000002ff0b7819 */ /* 0x000fe20000011616 */
[C---:B------:R-:W-:Y:S01]  /*03b0*/  IMAD.SHL.U32 R7, R22.reuse, 0x10, RZ ;  /* 0x0000001016077824 */ /* 0x040fe200078e00ff */
[----:B------:R-:W-:Y:S02]  /*03c0*/  LOP3.LUT R9, R9, R24, RZ, 0x3c, !PT ;  /* 0x0000001809097212 */ /* 0x000fe400078e3cff */
[----:B------:R-:W-:Y:S02]  /*03d0*/  LOP3.LUT R11, R11, R22, RZ, 0x3c, !PT ;  /* 0x000000160b0b7212 */ /* 0x000fe400078e3cff */
[----:B------:R-:W-:Y:S01]  /*03e0*/  LOP3.LUT R7, R22, R7, R2, 0x96, !PT ;  /* 0x0000000716077212 */ /* 0x000fe200078e9602 */
[----:B------:R-:W-:Y:S01]  /*03f0*/  IMAD.SHL.U32 R2, R6, 0x2, RZ ;  /* 0x0000000206027824 */ /* 0x000fe200078e00ff */
[----:B------:R-:W-:-:S02]  /*0400*/  IADD3 R24, PT, PT, R0, 0x14, R24 ;  /* 0x0000001400187810 */ /* 0x000fc40007ffe018 */
[----:B------:R-:W-:Y:S02]  /*0410*/  LOP3.LUT R20, R7, R4, RZ, 0x3c, !PT ;  /* 0x0000000407147212 */ /* 0x000fe400078e3cff */
[----:B------:R-:W-:Y:S02]  /*0420*/  SHF.R.U32.HI R4, RZ, 0x2, R35 ;  /* 0x00000002ff047819 */ /* 0x000fe40000011623 */
[----:B------:R-:W-:Y:S01]  /*0430*/  IADD3 R22, PT, PT, R0, 0xd9, R22 ;  /* 0x000000d900167810 */ /* 0x000fe20007ffe016 */
[----:B------:R-:W-:Y:S01]  /*0440*/  IMAD.SHL.U32 R7, R20, 0x10, RZ ;  /* 0x0000001014077824 */ /* 0x000fe200078e00ff */
[----:B------:R-:W-:-:S04]  /*0450*/  LOP3.LUT R4, R4, R35, RZ, 0x3c, !PT ;  /* 0x0000002304047212 */ /* 0x000fc800078e3cff */
[----:B------:R-:W-:-:S04]  /*0460*/  LOP3.LUT R7, R20, R7, R2, 0x96, !PT ;  /* 0x0000000714077212 */ /* 0x000fc800078e9602 */
[----:B------:R-:W-:Y:S01]  /*0470*/  LOP3.LUT R33, R7, R6, RZ, 0x3c, !PT ;  /* 0x0000000607217212 */ /* 0x000fe200078e3cff */
[----:B------:R-:W-:-:S03]  /*0480*/  IMAD.SHL.U32 R6, R4, 0x2, RZ ;  /* 0x0000000204067824 */ /* 0x000fc600078e00ff */
[----:B------:R-:W-:Y:S01]  /*0490*/  SHF.R.U32.HI R8, RZ, 0x2, R33 ;  /* 0x00000002ff087819 */ /* 0x000fe20000011621 */
[----:B------:R-:W-:-:S03]  /*04a0*/  IMAD.SHL.U32 R2, R33, 0x10, RZ ;  /* 0x0000001021027824 */ /* 0x000fc600078e00ff */
[----:B------:R-:W-:Y:S02]  /*04b0*/  LOP3.LUT R8, R8, R33, RZ, 0x3c, !PT ;  /* 0x0000002108087212 */ /* 0x000fe400078e3cff */
[----:B------:R-:W-:Y:S01]  /*04c0*/  LOP3.LUT R7, R33, R2, R6, 0x96, !PT ;  /* 0x0000000221077212 */ /* 0x000fe200078e9606 */
[----:B------:R-:W-:-:S03]  /*04d0*/  IMAD.SHL.U32 R2, R9, 0x2, RZ ;  /* 0x0000000209027824 */ /* 0x000fc600078e00ff */
[----:B------:R-:W-:-:S05]  /*04e0*/  LOP3.LUT R6, R7, R4, RZ, 0x3c, !PT ;  /* 0x0000000407067212 */ /* 0x000fca00078e3cff */
[----:B------:R-:W-:-:S05]  /*04f0*/  IMAD.SHL.U32 R7, R6, 0x10, RZ ;  /* 0x0000001006077824 */ /* 0x000fca00078e00ff */
[----:B------:R-:W-:-:S04]  /*0500*/  LOP3.LUT R2, R6, R7, R2, 0x96, !PT ;  /* 0x0000000706027212 */ /* 0x000fc800078e9602 */
[----:B------:R-:W-:Y:S01]  /*0510*/  LOP3.LUT R18, R2, R9, RZ, 0x3c, !PT ;  /* 0x0000000902127212 */ /* 0x000fe200078e3cff */
[----:B------:R-:W-:Y:S01]  /*0520*/  IMAD.SHL.U32 R2, R11, 0x2, RZ ;  /* 0x000000020b027824 */ /* 0x000fe200078e00ff */
[----:B------:R-:W-:-:S03]  /*0530*/  SHF.R.U32.HI R9, RZ, 0x2, R20 ;  /* 0x00000002ff097819 */ /* 0x000fc60000011614 */
[----:B------:R-:W-:Y:S01]  /*0540*/  IMAD.SHL.U32 R7, R18, 0x10, RZ ;  /* 0x0000001012077824 */ /* 0x000fe200078e00ff */
[----:B------:R-:W-:-:S04]  /*0550*/  LOP3.LUT R9, R9, R20, RZ, 0x3c, !PT ;  /* 0x0000001409097212 */ /* 0x000fc800078e3cff */
[----:B------:R-:W-:-:S04]  /*0560*/  LOP3.LUT R2, R18, R7, R2, 0x96, !PT ;  /* 0x0000000712027212 */ /* 0x000fc800078e9602 */
[----:B------:R-:W-:Y:S01]  /*0570*/  LOP3.LUT R4, R2, R11, RZ, 0x3c, !PT ;  /* 0x0000000b02047212 */ /* 0x000fe200078e3cff */
[----:B------:R-:W-:Y:S01]  /*0580*/  IMAD.SHL.U32 R2, R9, 0x2, RZ ;  /* 0x0000000209027824 */ /* 0x000fe200078e00ff */
[----:B------:R-:W-:-:S03]  /*0590*/  SHF.R.U32.HI R11, RZ, 0x2, R18 ;  /* 0x00000002ff0b7819 */ /* 0x000fc60000011612 */
[----:B------:R-:W-:Y:S01]  /*05a0*/  IMAD.SHL.U32 R7, R4, 0x10, RZ ;  /* 0x0000001004077824 */ /* 0x000fe200078e00ff */
[----:B------:R-:W-:Y:S02]  /*05b0*/  LOP3.LUT R11, R11, R18, RZ, 0x3c, !PT ;  /* 0x000000120b0b7212 */ /* 0x000fe400078e3cff */
[----:B------:R-:W-:Y:S02]  /*05c0*/  IADD3 R18, PT, PT, R0, 0xed, R18 ;  /* 0x000000ed00127810 */ /* 0x000fe40007ffe012 */
[----:B------:R-:W-:Y:S01]  /*05d0*/  LOP3.LUT R2, R4, R7, R2, 0x96, !PT ;  /* 0x0000000704027212 */ /* 0x000fe200078e9602 */
[----:B------:R-:W-:-:S03]  /*05e0*/  IMAD.SHL.U32 R7, R8, 0x2, RZ ;  /* 0x0000000208077824 */ /* 0x000fc600078e00ff */
[----:B------:R-:W-:Y:S02]  /*05f0*/  LOP3.LUT R21, R2, R9, RZ, 0x3c, !PT ;  /* 0x0000000902157212 */ /* 0x000fe400078e3cff */
[----:B------:R-:W-:Y:S02]  /*0600*/  SHF.R.U32.HI R9, RZ, 0x2, R6 ;  /* 0x00000002ff097819 */ /* 0x000fe40000011606 */
[----:B------:R-:W-:Y:S01]  /*0610*/  SHF.R.U32.HI R10, RZ, 0x2, R21 ;  /* 0x00000002ff0a7819 */ /* 0x000fe20000011615 */
[----:B------:R-:W-:Y:S01]  /*0620*/  IMAD.SHL.U32 R2, R21, 0x10, RZ ;  /* 0x0000001015027824 */ /* 0x000fe200078e00ff */
[----:B------:R-:W-:Y:S02]  /*0630*/  LOP3.LUT R9, R9, R6, RZ, 0x3c, !PT ;  /* 0x0000000609097212 */ /* 0x000fe400078e3cff */
[----:B------:R-:W-:Y:S02]  /*0640*/  LOP3.LUT R10, R10, R21, RZ, 0x3c, !PT ;  /* 0x000000150a0a7212 */ /* 0x000fe400078e3cff */
[----:B------:R-:W-:-:S02]  /*0650*/  LOP3.LUT R7, R21, R2, R7, 0x96, !PT ;  /* 0x0000000215077212 */ /* 0x000fc400078e9607 */
[----:B------:R-:W-:Y:S02]  /*0660*/  IADD3 R6, PT, PT, R0, 0x28, R6 ;  /* 0x0000002800067810 */ /* 0x000fe40007ffe006 */
[----:B------:R-:W-:Y:S01]  /*0670*/  LOP3.LUT R2, R7, R8, RZ, 0x3c, !PT ;  /* 0x0000000807027212 */ /* 0x000fe200078e3cff */
[----:B------:R-:W-:-:S04]  /*0680*/  IMAD.SHL.U32 R8, R9, 0x2, RZ ;  /* 0x0000000209087824 */ /* 0x000fc800078e00ff */
[----:B------:R-:W-:-:S05]  /*0690*/  IMAD.SHL.U32 R7, R2, 0x10, RZ ;  /* 0x0000001002077824 */ /* 0x000fca00078e00ff */
[----:B------:R-:W-:Y:S01]  /*06a0*/  LOP3.LUT R8, R2, R7, R8, 0x96, !PT ;  /* 0x0000000702087212 */ /* 0x000fe200078e9608 */
[----:B------:R-:W-:-:S03]  /*06b0*/  IMAD.SHL.U32 R7, R11, 0x2, RZ ;  /* 0x000000020b077824 */ /* 0x000fc600078e00ff */
[----:B------:R-:W-:Y:S02]  /*06c0*/  LOP3.LUT R31, R8, R9, RZ, 0x3c, !PT ;  /* 0x00000009081f7212 */ /* 0x000fe400078e3cff */
[----:B------:R-:W-:-:S03]  /*06d0*/  SHF.R.U32.HI R9, RZ, 0x2, R4 ;  /* 0x00000002ff097819 */ /* 0x000fc60000011604 */
[----:B------:R-:W-:Y:S01]  /*06e0*/  IMAD.SHL.U32 R8, R31, 0x10, RZ ;  /* 0x000000101f087824 */ /* 0x000fe200078e00ff */
[----:B------:R-:W-:Y:S02]  /*06f0*/  LOP3.LUT R9, R9, R4, RZ, 0x3c, !PT ;  /* 0x0000000409097212 */ /* 0x000fe400078e3cff */
[----:B------:R-:W-:Y:S02]  /*0700*/  IADD3 R4, PT, PT, R0, 0xb2, R4 ;  /* 0x000000b200047810 */ /* 0x000fe40007ffe004 */
[----:B------:R-:W-:Y:S01]  /*0710*/  LOP3.LUT R8, R31, R8, R7, 0x96, !PT ;  /* 0x000000081f087212 */ /* 0x000fe200078e9607 */
[----:B------:R-:W-:-:S03]  /*0720*/  IMAD.SHL.U32 R7, R9, 0x2, RZ ;  /* 0x0000000209077824 */ /* 0x000fc600078e00ff */
[----:B------:R-:W-:-:S04]  /*0730*/  LOP3.LUT R29, R8, R11, RZ, 0x3c, !PT ;  /* 0x0000000b081d7212 */ /* 0x000fc800078e3cff */
[----:B------:R-:W-:Y:S01]  /*0740*/  SHF.R.U32.HI R12, RZ, 0x2, R29 ;  /* 0x00000002ff0c7819 */ /* 0x000fe2000001161d */
[----:B------:R-:W-:-:S03]  /*0750*/  IMAD.SHL.U32 R8, R29, 0x10, RZ ;  /* 0x000000101d087824 */ /* 0x000fc600078e00ff */
[----:B------:R-:W-:Y:S02]  /*0760*/  LOP3.LUT R12, R12, R29, RZ, 0x3c, !PT ;  /* 0x0000001d0c0c7212 */ /* 0x000fe400078e3cff */
[----:B------:R-:W-:Y:S01]  /*0770*/  LOP3.LUT R8, R29, R8, R7, 0x96, !PT ;  /* 0x000000081d087212 */ /* 0x000fe200078e9607 */
[----:B------:R-:W-:Y:S01]  /*0780*/  IMAD.SHL.U32 R7, R10, 0x2, RZ ;  /* 0x000000020a077824 */ /* 0x000fe200078e00ff */
[----:B------:R-:W-:Y:S02]  /*0790*/  IADD3 R29, PT, PT, R0, 0xc6, R29 ;  /* 0x000000c6001d7810 */ /* 0x000fe40007ffe01d */
[----:B------:R-:W-:Y:S02]  /*07a0*/  LOP3.LUT R27, R8, R9, RZ, 0x3c, !PT ;  /* 0x00000009081b7212 */ /* 0x000fe400078e3cff */
[----:B------:R-:W-:-:S03]  /*07b0*/  SHF.R.U32.HI R9, RZ, 0x2, R2 ;  /* 0x00000002ff097819 */ /* 0x000fc60000011602 */
[----:B------:R-:W-:Y:S01]  /*07c0*/  IMAD.SHL.U32 R8, R27, 0x10, RZ ;  /* 0x000000101b087824 */ /* 0x000fe200078e00ff */
[----:B------:R-:W-:Y:S02]  /*07d0*/  LOP3.LUT R9, R9, R2, RZ, 0x3c, !PT ;  /* 0x0000000209097212 */ /* 0x000fe400078e3cff */
[----:B------:R-:W-:Y:S02]  /*07e0*/  IADD3 R2, PT, PT, R0, 0x3c, R2 ;  /* 0x0000003c00027810 */ /* 0x000fe40007ffe002 */
[----:B------:R-:W-:-:S04]  /*07f0*/  LOP3.LUT R7, R27, R8, R7, 0x96, !PT ;  /* 0x000000081b077212 */ /* 0x000fc800078e9607 */
[----:B------:R-:W-:Y:S01]  /*0800*/  LOP3.LUT R25, R7, R10, RZ, 0x3c, !PT ;  /* 0x0000000a07197212 */ /* 0x000fe200078e3cff */
[----:B------:R-:W-:Y:S01]  /*0810*/  IMAD.SHL.U32 R7, R9, 0x2, RZ ;  /* 0x0000000209077824 */ /* 0x000fe200078e00ff */
[----:B------:R-:W-:-:S03]  /*0820*/  SHF.R.U32.HI R10, RZ, 0x2, R31 ;  /* 0x00000002ff0a7819 */ /* 0x000fc6000001161f */
[C---:B------:R-:W-:Y:S01]  /*0830*/  IMAD.SHL.U32 R8, R25.reuse, 0x10, RZ ;  /* 0x0000001019087824 */ /* 0x040fe200078e00ff */
[----:B------:R-:W-:Y:S02]  /*0840*/  LOP3.LUT R10, R10, R31, RZ, 0x3c, !PT ;  /* 0x0000001f0a0a7212 */ /* 0x000fe400078e3cff */
[----:B------:R-:W-:Y:S02]  /*0850*/  IADD3 R31, PT, PT, R0, 0x1, R31 ;  /* 0x00000001001f7810 */ /* 0x000fe40007ffe01f */
[----:B------:R-:W-:Y:S01]  /*0860*/  LOP3.LUT R8, R25, R8, R7, 0x96, !PT ;  /* 0x0000000819087212 */ /* 0x000fe200078e9607 */
[----:B------:R-:W-:-:S03]  /*0870*/  IMAD.SHL.U32 R7, R10, 0x2, RZ ;  /* 0x000000020a077824 */ /* 0x000fc600078e00ff */
[----:B------:R-:W-:-:S05]  /*0880*/  LOP3.LUT R23, R8, R9, RZ, 0x3c, !PT ;  /* 0x0000000908177212 */ /* 0x000fca00078e3cff */
[----:B------:R-:W-:-:S05]  /*0890*/  IMAD.SHL.U32 R8, R23, 0x10, RZ ;  /* 0x0000001017087824 */ /* 0x000fca00078e00ff */
        /* <DEDUP_REMOVED lines=20> */
[----:B------:R-:W-:Y:S01]  /*09e0*/  IMAD.SHL.U32 R7, R12, 0x2, RZ ;  /* 0x000000020c077824 */ /* 0x000fe200078e00ff */
[----:B------:R-:W-:Y:S02]  /*09f0*/  SHF.R.U32.HI R10, RZ, 0x2, R23 ;  /* 0x00000002ff0a7819 */ /* 0x000fe40000011617 */
[----:B------:R-:W-:Y:S01]  /*0a00*/  IADD3 R15, PT, PT, R0, 0xda, R15 ;  /* 0x000000da000f7810 */ /* 0x000fe20007ffe00f */
[----:B------:R-:W-:Y:S01]  /*0a10*/  IMAD.SHL.U32 R8, R13, 0x10, RZ ;  /* 0x000000100d087824 */ /* 0x000fe200078e00ff */
[----:B------:R-:W-:Y:S02]  /*0a20*/  LOP3.LUT R10, R10, R23, RZ, 0x3c, !PT ;  /* 0x000000170a0a7212 */ /* 0x000fe400078e3cff */
[----:B------:R-:W-:-:S02]  /*0a30*/  IADD3 R23, PT, PT, R0, 0x15, R23 ;  /* 0x0000001500177810 */ /* 0x000fc40007ffe017 */
[----:B------:R-:W-:Y:S01]  /*0a40*/  LOP3.LUT R7, R13, R8, R7, 0x96, !PT ;  /* 0x000000080d077212 */ /* 0x000fe200078e9607 */
[----:B------:R-:W-:Y:S01]  /*0a50*/  IMAD.SHL.U32 R8, R10, 0x2, RZ ;  /* 0x000000020a087824 */ /* 0x000fe200078e00ff */
[----:B------:R-:W-:Y:S02]  /*0a60*/  IADD3 R14, PT, PT, R0, 0x9f, R14 ;  /* 0x0000009f000e7810 */ /* 0x000fe40007ffe00e */
[----:B------:R-:W-:-:S04]  /*0a70*/  LOP3.LUT R12, R7, R12, RZ, 0x3c, !PT ;  /* 0x0000000c070c7212 */ /* 0x000fc800078e3cff */
[----:B------:R-:W-:Y:S01]  /*0a80*/  SHF.R.U32.HI R37, RZ, 0x2, R12 ;  /* 0x00000002ff257819 */ /* 0x000fe2000001160c */
[----:B------:R-:W-:-:S03]  /*0a90*/  IMAD.SHL.U32 R7, R12, 0x10, RZ ;  /* 0x000000100c077824 */ /* 0x000fc600078e00ff */
[----:B------:R-:W-:Y:S02]  /*0aa0*/  LOP3.LUT R26, R37, R12, RZ, 0x3c, !PT ;  /* 0x0000000c251a7212 */ /* 0x000fe400078e3cff */
[----:B------:R-:W-:Y:S02]  /*0ab0*/  LOP3.LUT R7, R12, R7, R8, 0x96, !PT ;  /* 0x000000070c077212 */ /* 0x000fe400078e9608 */
[----:B------:R-:W-:Y:S02]  /*0ac0*/  IADD3 R12, PT, PT, R0, 0x29, R12 ;  /* 0x00000029000c7810 */ /* 0x000fe40007ffe00c */
[----:B------:R-:W-:Y:S01]  /*0ad0*/  LOP3.LUT R11, R7, R10, RZ, 0x3c, !PT ;  /* 0x0000000a070b7212 */ /* 0x000fe200078e3cff */
[----:B------:R-:W-:-:S04]  /*0ae0*/  IMAD.SHL.U32 R7, R16, 0x2, RZ ;  /* 0x0000000210077824 */ /* 0x000fc800078e00ff */
[----:B------:R-:W-:-:S05]  /*0af0*/  IMAD.SHL.U32 R8, R11, 0x10, RZ ;  /* 0x000000100b087824 */ /* 0x000fca00078e00ff */
[----:B------:R-:W-:Y:S01]  /*0b00*/  LOP3.LUT R7, R11, R8, R7, 0x96, !PT ;  /* 0x000000080b077212 */ /* 0x000fe200078e9607 */
[----:B------:R-:W-:-:S03]  /*0b10*/  IMAD.SHL.U32 R8, R9, 0x2, RZ ;  /* 0x0000000209087824 */ /* 0x000fc600078e00ff */
[----:B------:R-:W-:Y:S02]  /*0b20*/  LOP3.LUT R10, R7, R16, RZ, 0x3c, !PT ;  /* 0x00000010070a7212 */ /* 0x000fe400078e3cff */
[--C-:B------:R-:W-:Y:S02]  /*0b30*/  SHF.R.U32.HI R16, RZ, 0x2, R13.reuse ;  /* 0x00000002ff107819 */ /* 0x100fe4000001160d */
[----:B------:R-:W-:Y:S01]  /*0b40*/  SHF.R.U32.HI R17, RZ, 0x2, R10 ;  /* 0x00000002ff117819 */ /* 0x000fe2000001160a */
[----:B------:R-:W-:Y:S01]  /*0b50*/  IMAD.SHL.U32 R7, R10, 0x10, RZ ;  /* 0x000000100a077824 */ /* 0x000fe200078e00ff */
[----:B------:R-:W-:Y:S02]  /*0b60*/  LOP3.LUT R16, R16, R13, RZ, 0x3c, !PT ;  /* 0x0000000d10107212 */ /* 0x000fe400078e3cff */
[----:B------:R-:W-:Y:S02]  /*0b70*/  LOP3.LUT R28, R17, R10, RZ, 0x3c, !PT ;  /* 0x0000000a111c7212 */ /* 0x000fe400078e3cff */
[----:B------:R-:W-:Y:S01]  /*0b80*/  LOP3.LUT R8, R10, R7, R8, 0x96, !PT ;  /* 0x000000070a087212 */ /* 0x000fe200078e9608 */
[----:B------:R-:W-:Y:S01]  /*0b90*/  IMAD.SHL.U32 R7, R16, 0x2, RZ ;  /* 0x0000000210077824 */ /* 0x000fe200078e00ff */
[----:B------:R-:W-:Y:S01]  /*0ba0*/  IADD3 R13, PT, PT, R0, 0x64, R13 ;  /* 0x00000064000d7810 */ /* 0x000fe20007ffe00d */
[----:B------:R-:W-:Y:S01]  /*0bb0*/  IMAD.SHL.U32 R32, R28, 0x2, RZ ;  /* 0x000000021c207824 */ /* 0x000fe200078e00ff */
[----:B------:R-:W-:-:S02]  /*0bc0*/  LOP3.LUT R9, R8, R9, RZ, 0x3c, !PT ;  /* 0x0000000908097212 */ /* 0x000fc400078e3cff */
[----:B------:R-:W-:-:S03]  /*0bd0*/  IADD3 R10, PT, PT, R0, 0xb3, R10 ;  /* 0x000000b3000a7810 */ /* 0x000fc60007ffe00a */
[----:B------:R-:W-:-:S05]  /*0be0*/  IMAD.SHL.U32 R8, R9, 0x10, RZ ;  /* 0x0000001009087824 */ /* 0x000fca00078e00ff */
[----:B------:R-:W-:-:S04]  /*0bf0*/  LOP3.LUT R7, R9, R8, R7, 0x96, !PT ;  /* 0x0000000809077212 */ /* 0x000fc800078e9607 */
[----:B------:R-:W-:Y:S01]  /*0c00*/  LOP3.LUT R8, R7, R16, RZ, 0x3c, !PT ;  /* 0x0000001007087212 */ /* 0x000fe200078e3cff */
[----:B------:R-:W-:-:S04]  /*0c10*/  IMAD.SHL.U32 R16, R26, 0x2, RZ ;  /* 0x000000021a107824 */ /* 0x000fc800078e00ff */
[----:B------:R-:W-:-:S05]  /*0c20*/  IMAD.SHL.U32 R7, R8, 0x10, RZ ;  /* 0x0000001008077824 */ /* 0x000fca00078e00ff */
[----:B------:R-:W-:Y:S02]  /*0c30*/  LOP3.LUT R7, R8, R7, R16, 0x96, !PT ;  /* 0x0000000708077212 */ /* 0x000fe400078e9610 */
[--C-:B------:R-:W-:Y:S02]  /*0c40*/  SHF.R.U32.HI R16, RZ, 0x2, R11.reuse ;  /* 0x00000002ff107819 */ /* 0x100fe4000001160b */
[----:B------:R-:W-:Y:S02]  /*0c50*/  LOP3.LUT R7, R7, R26, RZ, 0x3c, !PT ;  /* 0x0000001a07077212 */ /* 0x000fe400078e3cff */
[----:B------:R-:W-:Y:S02]  /*0c60*/  LOP3.LUT R37, R16, R11, RZ, 0x3c, !PT ;  /* 0x0000000b10257212 */ /* 0x000fe400078e3cff */
[----:B------:R-:W-:Y:S01]  /*0c70*/  IADD3 R11, PT, PT, R0, 0xee, R11 ;  /* 0x000000ee000b7810 */ /* 0x000fe20007ffe00b */
[----:B------:R-:W-:Y:S02]  /*0c80*/  IMAD.SHL.U32 R16, R7, 0x10, RZ ;  /* 0x0000001007107824 */ /* 0x000fe400078e00ff */
[----:B------:R-:W-:-:S05]  /*0c90*/  IMAD.SHL.U32 R26, R37, 0x2, RZ ;  /* 0x00000002251a7824 */ /* 0x000fca00078e00ff */
[----:B------:R-:W-:Y:S01]  /*0ca0*/  LOP3.LUT R16, R7, R16, R26, 0x96, !PT ;  /* 0x0000001007107212 */ /* 0x000fe200078e961a */
[C---:B------:R-:W-:Y:S02]  /*0cb0*/  IMAD.SHL.U32 R26, R19.reuse, 0x20, RZ ;  /* 0x00000020131a7824 */ /* 0x040fe400078e00ff */
[----:B------:R-:W-:Y:S01]  /*0cc0*/  IMAD R19, R19, 0x14, RZ ;  /* 0x0000001413137824 */ /* 0x000fe200078e02ff */
[----:B------:R-:W-:Y:S02]  /*0cd0*/  LOP3.LUT R37, R16, R37, RZ, 0x3c, !PT ;  /* 0x0000002510257212 */ /* 0x000fe400078e3cff */
[----:B-1----:R-:W-:-:S03]  /*0ce0*/  IADD3 R16, P0, PT, R26, UR6, RZ ;  /* 0x000000061a107c10 */ /* 0x002fc6000ff1e0ff */
[C---:B------:R-:W-:Y:S01]  /*0cf0*/  IMAD.SHL.U32 R30, R37.reuse, 0x10, RZ ;  /* 0x00000010251e7824 */ /* 0x040fe200078e00ff */
[----:B------:R-:W-:Y:S01]  /*0d00*/  LEA.HI.X.SX32 R17, R26, UR7, 0x1, P0 ;  /* 0x000000071a117c11 */ /* 0x000fe200080f0eff */
[----:B------:R-:W1:Y:S01]  /*0d10*/  LDCU.64 UR6, c[0x0][0x398] ;  /* 0x00007300ff0677ac */ /* 0x000e620008000a00 */
[----:B------:R-:W-:Y:S02]  /*0d20*/  IADD3 R26, PT, PT, R0, 0xc5, R5 ;  /* 0x000000c5001a7810 */ /* 0x000fe40007ffe005 */
[----:B------:R-:W-:Y:S01]  /*0d30*/  LOP3.LUT R5, R37, R30, R32, 0x96, !PT ;  /* 0x0000001e25057212 */ /* 0x000fe200078e9620 */
[----:B0-----:R-:W-:Y:S01]  /*0d40*/  STG.E.U8 desc[UR4][R16.64+0x1], R3 ;  /* 0x0000010310007986 */ /* 0x001fe2000c101104 */
[----:B------:R-:W-:Y:S02]  /*0d50*/  SHF.R.U32.HI R30, RZ, 0x2, R9 ;  /* 0x00000002ff1e7819 */ /* 0x000fe40000011609 */
[----:B------:R-:W-:Y:S01]  /*0d60*/  LOP3.LUT R5, R5, R28, RZ, 0x3c, !PT ;  /* 0x0000001c05057212 */ /* 0x000fe200078e3cff */
[----:B------:R0:W-:Y:S01]  /*0d70*/  STG.E.U8 desc[UR4][R16.64], R26 ;  /* 0x0000001a10007986 */ /* 0x0001e2000c101104 */
[----:B------:R-:W-:-:S02]  /*0d80*/  LOP3.LUT R30, R30, R9, RZ, 0x3c, !PT ;  /* 0x000000091e1e7212 */ /* 0x000fc400078e3cff */
[----:B------:R-:W-:Y:S01]  /*0d90*/  IADD3 R28, PT, PT, R0, 0x4f, R35 ;  /* 0x0000004f001c7810 */ /* 0x000fe20007ffe023 */
[C---:B------:R-:W-:Y:S01]  /*0da0*/  IMAD.SHL.U32 R32, R5.reuse, 0x10, RZ ;  /* 0x0000001005207824 */ /* 0x040fe200078e00ff */
[----:B------:R-:W-:Y:S01]  /*0db0*/  STG.E.U8 desc[UR4][R16.64+0x3], R24 ;  /* 0x0000031810007986 */ /* 0x000fe2000c101104 */
[----:B------:R-:W-:Y:S01]  /*0dc0*/  IMAD.SHL.U32 R34, R30, 0x2, RZ ;  /* 0x000000021e227824 */ /* 0x000fe200078e00ff */
[----:B------:R-:W-:Y:S02]  /*0dd0*/  IADD3 R9, PT, PT, R0, 0x78, R9 ;  /* 0x0000007800097810 */ /* 0x000fe40007ffe009 */
[----:B------:R3:W-:Y:S02]  /*0de0*/  STG.E.U8 desc[UR4][R16.64+0x2], R28 ;  /* 0x0000021c10007986 */ /* 0x0007e4000c101104 */
[----:B------:R-:W-:Y:S02]  /*0df0*/  LOP3.LUT R35, R5, R32, R34, 0x96, !PT ;  /* 0x0000002005237212 */ /* 0x000fe400078e9622 */
[----:B0-----:R-:W-:Y:S01]  /*0e00*/  SHF.R.U32.HI R26, RZ, 0x2, R8 ;  /* 0x00000002ff1a7819 */ /* 0x001fe20000011608 */
[----:B------:R0:W-:Y:S01]  /*0e10*/  STG.E.U8 desc[UR4][R16.64+0x4], R22 ;  /* 0x0000041610007986 */ /* 0x0001e2000c101104 */
[----:B------:R-:W-:-:S02]  /*0e20*/  LOP3.LUT R35, R35, R30, RZ, 0x3c, !PT ;  /* 0x0000001e23237212 */ /* 0x000fc400078e3cff */
[----:B------:R-:W-:Y:S01]  /*0e30*/  LOP3.LUT R30, R26, R8, RZ, 0x3c, !PT ;  /* 0x000000081a1e7212 */ /* 0x000fe200078e3cff */
[----:B------:R-:W-:Y:S01]  /*0e40*/  STG.E.U8 desc[UR4][R16.64+0x7], R6 ;  /* 0x0000070610007986 */ /* 0x000fe2000c101104 */
[----:B------:R-:W-:Y:S01]  /*0e50*/  IADD3 R8, PT, PT, R0, 0x3d, R8 ;  /* 0x0000003d00087810 */ /* 0x000fe20007ffe008 */
[C---:B------:R-:W-:Y:S01]  /*0e60*/  IMAD.SHL.U32 R26, R35.reuse, 0x10, RZ ;  /* 0x00000010231a7824 */ /* 0x040fe200078e00ff */
[----:B---3--:R-:W-:Y:S01]  /*0e70*/  SHF.R.U32.HI R28, RZ, 0x2, R7 ;  /* 0x00000002ff1c7819 */ /* 0x008fe20000011607 */
[----:B------:R-:W-:Y:S01]  /*0e80*/  IMAD.SHL.U32 R3, R30, 0x2, RZ ;  /* 0x000000021e037824 */ /* 0x000fe200078e00ff */
[----:B------:R2:W-:Y:S01]  /*0e90*/  STG.E.U8 desc[UR4][R16.64+0x8], R18 ;  /* 0x0000081210007986 */ /* 0x0005e2000c101104 */
[----:B------:R-:W-:Y:S02]  /*0ea0*/  IADD3 R5, PT, PT, R0, 0x8c, R5 ;  /* 0x0000008c00057810 */ /* 0x000fe40007ffe005 */
[----:B0-----:R-:W-:Y:S01]  /*0eb0*/  SHF.R.U32.HI R22, RZ, 0x2, R37 ;  /* 0x00000002ff167819 */ /* 0x001fe20000011625 */
[----:B------:R0:W-:Y:S01]  /*0ec0*/  STG.E.U8 desc[UR4][R16.64+0x9], R4 ;  /* 0x0000090410007986 */ /* 0x0001e2000c101104 */
[----:B------:R-:W-:-:S02]  /*0ed0*/  LOP3.LUT R3, R35, R26, R3, 0x96, !PT ;  /* 0x0000001a23037212 */ /* 0x000fc400078e9603 */
[----:B------:R-:W-:Y:S01]  /*0ee0*/  IADD3 R26, PT, PT, R0, 0x9e, R20 ;  /* 0x0000009e001a7810 */ /* 0x000fe20007ffe014 */
[----:B------:R3:W-:Y:S01]  /*0ef0*/  STG.E.U8 desc[UR4][R16.64+0xb], R2 ;  /* 0x00000b0210007986 */ /* 0x0007e2000c101104 */
[----:B------:R-:W-:Y:S02]  /*0f00*/  LOP3.LUT R3, R3, R30, RZ, 0x3c, !PT ;  /* 0x0000001e03037212 */ /* 0x000fe400078e3cff */
[----:B------:R-:W-:Y:S01]  /*0f10*/  LOP3.LUT R20, R28, R7, RZ, 0x3c, !PT ;  /* 0x000000071c147212 */ /* 0x000fe200078e3cff */
[----:B------:R4:W-:Y:S01]  /*0f20*/  STG.E.U8 desc[UR4][R16.64+0x5], R26 ;  /* 0x0000051a10007986 */ /* 0x0009e2000c101104 */
[----:B------:R-:W-:Y:S01]  /*0f30*/  IADD3 R28, PT, PT, R0, 0x63, R33 ;  /* 0x00000063001c7810 */ /* 0x000fe20007ffe021 */
[----:B------:R-:W-:Y:S01]  /*0f40*/  IMAD.SHL.U32 R24, R3, 0x10, RZ ;  /* 0x0000001003187824 */ /* 0x000fe200078e00ff */
[C---:B--2---:R-:W-:Y:S01]  /*0f50*/  IADD3 R18, P0, PT, R19.reuse, UR8, RZ ;  /* 0x0000000813127c10 */ /* 0x044fe2000ff1e0ff */
[----:B------:R-:W-:Y:S01]  /*0f60*/  IMAD.SHL.U32 R30, R20, 0x2, RZ ;  /* 0x00000002141e7824 */ /* 0x000fe200078e00ff */
[----:B------:R-:W-:Y:S01]  /*0f70*/  IADD3 R7, PT, PT, R0, 0x2, R7 ;  /* 0x0000000200077810 */ /* 0x000fe20007ffe007 */
[----:B------:R4:W-:Y:S01]  /*0f80*/  STG.E.U8 desc[UR4][R16.64+0x6], R28 ;  /* 0x0000061c10007986 */ /* 0x0009e2000c101104 */
[----:B------:R-:W-:-:S02]  /*0f90*/  LEA.HI.X.SX32 R19, R19, UR9, 0x1, P0 ;  /* 0x0000000913137c11 */ /* 0x000fc400080f0eff */
[----:B------:R-:W-:Y:S01]  /*0fa0*/  LOP3.LUT R33, R3, R24, R30, 0x96, !PT ;  /* 0x0000001803217212 */ /* 0x000fe200078e961e */
[----:B------:R4:W-:Y:S01]  /*0fb0*/  STG.E.U8 desc[UR4][R16.64+0xc], R31 ;  /* 0x00000c1f10007986 */ /* 0x0009e2000c101104 */
[----:B------:R-:W-:Y:S02]  /*0fc0*/  LOP3.LUT R24, R22, R37, RZ, 0x3c, !PT ;  /* 0x0000002516187212 */ /* 0x000fe400078e3cff */
[----:B------:R-:W-:Y:S01]  /*0fd0*/  LOP3.LUT R33, R33, R20, RZ, 0x3c, !PT ;  /* 0x0000001421217212 */ /* 0x000fe200078e3cff */
[----:B------:R4:W-:Y:S01]  /*0fe0*/  STG.E.U8 desc[UR4][R16.64+0xd], R29 ;  /* 0x00000d1d10007986 */ /* 0x0009e2000c101104 */
[----:B------:R-:W-:Y:S01]  /*0ff0*/  IADD3 R22, PT, PT, R0, 0x77, R21 ;  /* 0x0000007700167810 */ /* 0x000fe20007ffe015 */
[----:B------:R-:W-:Y:S01]  /*1000*/  IMAD.SHL.U32 R20, R24, 0x2, RZ ;  /* 0x0000000218147824 */ /* 0x000fe200078e00ff */
[C---:B0-----:R-:W-:Y:S01]  /*1010*/  IADD3 R4, PT, PT, R0.reuse, 0x51, R35 ;  /* 0x0000005100047810 */ /* 0x041fe20007ffe023 */
[----:B------:R-:W-:Y:S01]  /*1020*/  IMAD.SHL.U32 R6, R33, 0x10, RZ ;  /* 0x0000001021067824 */ /* 0x000fe200078e00ff */
[C---:B------:R-:W-:Y:S01]  /*1030*/  IADD3 R3, PT, PT, R0.reuse, 0x16, R3 ;  /* 0x0000001600037810 */ /* 0x040fe20007ffe003 */
[----:B------:R4:W-:Y:S01]  /*1040*/  STG.E.U8 desc[UR4][R16.64+0xa], R22 ;  /* 0x00000a1610007986 */ /* 0x0009e2000c101104 */
[----:B---3--:R-:W-:-:S02]  /*1050*/  IADD3 R2, PT, PT, R0, 0xdb, R33 ;  /* 0x000000db00027810 */ /* 0x008fc40007ffe021 */
[----:B------:R-:W-:Y:S01]  /*1060*/  LOP3.LUT R21, R33, R6, R20, 0x96, !PT ;  /* 0x0000000621157212 */ /* 0x000fe200078e9614 */
[----:B------:R-:W-:Y:S01]  /*1070*/  IMAD.SHL.U32 R20, R31, 0x4, RZ ;  /* 0x000000041f147824 */ /* 0x000fe200078e00ff */
[----:B------:R-:W-:Y:S01]  /*1080*/  IADD3 R6, PT, PT, R0, 0xc7, R37 ;  /* 0x000000c700067810 */ /* 0x000fe20007ffe025 */
[----:B------:R4:W-:Y:S01]  /*1090*/  STG.E.U8 desc[UR4][R16.64+0xe], R27 ;  /* 0x00000e1b10007986 */ /* 0x0009e2000c101104 */
[----:B------:R-:W-:Y:S02]  /*10a0*/  LOP3.LUT R21, R21, R24, RZ, 0x3c, !PT ;  /* 0x0000001815157212 */ /* 0x000fe400078e3cff */
[----:B------:R-:W-:Y:S01]  /*10b0*/  LOP3.LUT R20, R20, 0x3fc, RZ, 0xc0, !PT ;  /* 0x000003fc14147812 */ /* 0x000fe200078ec0ff */
[----:B------:R4:W-:Y:S01]  /*10c0*/  STG.E.U8 desc[UR4][R16.64+0xf], R25 ;  /* 0x00000f1910007986 */ /* 0x0009e2000c101104 */
[----:B------:R-:W-:Y:S02]  /*10d0*/  IADD3 R0, PT, PT, R0, 0xa0, R21 ;  /* 0x000000a000007810 */ /* 0x000fe40007ffe015 */
[----:B-1----:R-:W-:Y:S01]  /*10e0*/  IADD3 R20, P0, PT, R20, UR6, RZ ;  /* 0x0000000614147c10 */ /* 0x002fe2000ff1e0ff */
[----:B------:R4:W-:Y:S04]  /*10f0*/  STG.E.U8 desc[UR4][R16.64+0x10], R23 ;  /* 0x0000101710007986 */ /* 0x0009e8000c101104 */
[----:B------:R-:W-:Y:S01]  /*1100*/  IMAD.X R21, RZ, RZ, UR7, P0 ;  /* 0x00000007ff157e24 */ /* 0x000fe200080e06ff */
[----:B------:R4:W-:Y:S04]  /*1110*/  STG.E.U8 desc[UR4][R16.64+0x11], R15 ;  /* 0x0000110f10007986 */ /* 0x0009e8000c101104 */
        /* <DEDUP_REMOVED lines=34> */
[----:B------:R-:W2:Y:S02]  /*1340*/  LDG.E R20, desc[UR4][R20.64] ;  /* 0x0000000414147981 */ /* 0x000ea4000c1e1900 */
[----:B--2---:R-:W-:-:S13]  /*1350*/  ISETP.GE.AND P0, PT, R20, 0x1, PT ;  /* 0x000000011400780c */ /* 0x004fda0003f06270 */
[----:B----4-:R-:W-:Y:S05]  /*1360*/  @!P0 EXIT ;  /* 0x000000000000894d */ /* 0x010fea0003800000 */
[----:B------:R-:W0:Y:S01]  /*1370*/  LDC.64 R16, c[0x0][0x390] ;  /* 0x0000e400ff107b82 */ /* 0x000e220000000a00 */
[----:B------:R-:W-:-:S05]  /*1380*/  LOP3.LUT R21, R31, 0xff, RZ, 0xc0, !PT ;  /* 0x000000ff1f157812 */ /* 0x000fca00078ec0ff */
[----:B0-----:R-:W-:-:S06]  /*1390*/  IMAD.WIDE.U32 R16, R21, 0x8, R16 ;  /* 0x0000000815107825 */ /* 0x001fcc00078e0010 */
[----:B------:R-:W5:Y:S01]  /*13a0*/  LDG.E.64 R16, desc[UR4][R16.64] ;  /* 0x0000000410107981 */ /* 0x000f62000c1e1b00 */
[----:B------:R-:W-:Y:S01]  /*13b0*/  BSSY.RECONVERGENT B0, `(.L_x_0) ;  /* 0x00000b0000007945 */ /* 0x000fe20003800200 */
[----:B------:R-:W-:Y:S02]  /*13c0*/  VIADD R20, R20, 0xffffffff ;  /* 0xffffffff14147836 */ /* 0x000fe40000000000 */
[----:B------:R-:W-:-:S07]  /*13d0*/  IMAD.MOV.U32 R33, RZ, RZ, RZ ;  /* 0x000000ffff217224 */ /* 0x000fce00078e00ff */
.L_x_4:
[----:B------:R-:W-:-:S05]  /*13e0*/  IMAD.IADD R18, R20, 0x1, -R33 ;  /* 0x0000000114127824 */ /* 0x000fca00078e0a21 */
[----:B------:R-:W-:-:S04]  /*13f0*/  LEA.HI R22, R18, R18, RZ, 0x1 ;  /* 0x0000001212167211 */ /* 0x000fc800078f08ff */
[----:B------:R-:W-:-:S05]  /*1400*/  LEA.HI.SX32 R22, R22, R33, 0x1f ;  /* 0x0000002116167211 */ /* 0x000fca00078ffaff */
[----:B------:R-:W-:-:S05]  /*1410*/  IMAD R19, R22, 0x14, RZ ;  /* 0x0000001416137824 */ /* 0x000fca00078e02ff */
[----:B-----5:R-:W-:-:S04]  /*1420*/  IADD3 R18, P0, PT, R16, R19, RZ ;  /* 0x0000001310127210 */ /* 0x020fc80007f1e0ff */
[----:B------:R-:W-:-:S05]  /*1430*/  LEA.HI.X.SX32 R19, R19, R17, 0x1, P0 ;  /* 0x0000001113137211 */ /* 0x000fca00000f0eff */
[----:B------:R-:W2:Y:S01]  /*1440*/  LD.E.U8 R24, desc[UR4][R18.64] ;  /* 0x0000000412187980 */ /* 0x000ea2000c101100 */
[----:B------:R-:W-:Y:S01]  /*1450*/  BSSY.RELIABLE B1, `(.L_x_1) ;  /* 0x00000a0000017945 */ /* 0x000fe20003800100 */
[----:B------:R-:W-:Y:S02]  /*1460*/  PLOP3.LUT P0, PT, PT, PT, PT, 0x80, 0x8 ;  /* 0x000000000008781c */ /* 0x000fe40003f0f070 */
[----:B--2---:R-:W-:-:S13]  /*1470*/  ISETP.GE.U32.AND P1, PT, R24, R21, PT ;  /* 0x000000151800720c */ /* 0x004fda0003f26070 */
[----:B------:R-:W-:Y:S05]  /*1480*/  @!P1 BRA `(.L_x_2) ;  /* 0x0000000800709947 */ /* 0x000fea0003800000 */
[----:B------:R-:W-:Y:S02]  /*1490*/  ISETP.GT.U32.AND P1, PT, R24, R21, PT ;  /* 0x000000151800720c */ /* 0x000fe40003f24070 */
[----:B------:R-:W-:-:S11]  /*14a0*/  PLOP3.LUT P0, PT, PT, PT, PT, 0x8, 0x80 ;  /* 0x000000000080781c */ /* 0x000fd60003f0e170 */
[----:B------:R-:W-:Y:S05]  /*14b0*/  @P1 BRA `(.L_x_2) ;  /* 0x0000000800641947 */ /* 0x000fea0003800000 */
[----:B------:R-:W2:Y:S01]  /*14c0*/  LD.E.U8 R35, desc[UR4][R18.64+0x1] ;  /* 0x0000010412237980 */ /* 0x000ea2000c101100 */
[----:B------:R-:W-:Y:S02]  /*14d0*/  LOP3.LUT R24, R29, 0xff, RZ, 0xc0, !PT ;  /* 0x000000ff1d187812 */ /* 0x000fe400078ec0ff */
        /* <DEDUP_REMOVED lines=147> */
[----:B------:R-:W-:-:S13]  /*1e10*/  ISETP.GT.U32.AND P0, PT, R19, R24, PT ;  /* 0x000000181300720c */ /* 0x000fda0003f04070 */
[----:B------:R-:W-:Y:S05]  /*1e20*/  @!P0 BREAK.RELIABLE B1 ;  /* 0x0000000000018942 */ /* 0x000fea0003800100 */
[----:B------:R-:W-:Y:S05]  /*1e30*/  @!P0 BRA `(.L_x_3) ;  /* 0x00000000001c8947 */ /* 0x000fea0003800000 */
[----:B------:R-:W-:-:S13]  /*1e40*/  PLOP3.LUT P0, PT, PT, PT, PT, 0x8, 0x80 ;  /* 0x000000000080781c */ /* 0x000fda0003f0e170 */
.L_x_2:
[----:B------:R-:W-:Y:S05]  /*1e50*/  BSYNC.RELIABLE B1 ;  /* 0x0000000000017941 */ /* 0x000fea0003800100 */
.L_x_1:
[C---:B------:R-:W-:Y:S02]  /*1e60*/  @P0 VIADD R33, R22.reuse, 0x1 ;  /* 0x0000000116210836 */ /* 0x040fe40000000000 */
[----:B------:R-:W-:-:S05]  /*1e70*/  @!P0 VIADD R20, R22, 0xffffffff ;  /* 0xffffffff16148836 */ /* 0x000fca0000000000 */
[----:B------:R-:W-:-:S13]  /*1e80*/  ISETP.GT.AND P0, PT, R33, R20, PT ;  /* 0x000000142100720c */ /* 0x000fda0003f04270 */
[----:B------:R-:W-:Y:S05]  /*1e90*/  @P0 EXIT ;  /* 0x000000000000094d */ /* 0x000fea0003800000 */
[----:B------:R-:W-:Y:S05]  /*1ea0*/  BRA `(.L_x_4) ;  /* 0xfffffff4004c7947 */ /* 0x000fea000383ffff */
.L_x_3:
[----:B------:R-:W-:Y:S05]  /*1eb0*/  BSYNC.RECONVERGENT B0 ;  /* 0x0000000000007941 */ /* 0x000fea0003800200 */
.L_x_0:
[----:B------:R-:W-:Y:S05]  /*1ec0*/  WARPSYNC.ALL ;  /* 0x0000000000007948 */ /* 0x000fea0003800000 */
[----:B------:R-:W-:-:S13]  /*1ed0*/  ISETP.GT.AND P0, PT, R22, -0x1, PT ;  /* 0xffffffff1600780c */ /* 0x000fda0003f04270 */
[----:B------:R-:W-:Y:S05]  /*1ee0*/  @!P0 EXIT ;  /* 0x000000000000894d */ /* 0x000fea0003800000 */
[----:B------:R-:W0:Y:S01]  /*1ef0*/  S2R R17, SR_LANEID ;  /* 0x0000000000117919 */ /* 0x000e220000000000 */
[----:B------:R-:W-:Y:S01]  /*1f00*/  VOTEU.ANY UR6, UPT, PT ;  /* 0x0000000000067886 */ /* 0x000fe200038e0100 */
[----:B------:R-:W1:Y:S01]  /*1f10*/  LDC.64 R18, c[0x0][0x3a0] ;  /* 0x0000e800ff127b82 */ /* 0x000e620000000a00 */
[----:B------:R-:W0:Y:S08]  /*1f20*/  FLO.U32 R22, UR6 ;  /* 0x0000000600167d00 */ /* 0x000e3000080e0000 */
[----:B------:R-:W1:Y:S01]  /*1f30*/  POPC R21, UR6 ;  /* 0x0000000600157d09 */ /* 0x000e620008000000 */
[----:B0-----:R-:W-:-:S13]  /*1f40*/  ISETP.EQ.U32.AND P0, PT, R22, R17, PT ;  /* 0x000000111600720c */ /* 0x001fda0003f02070 */
[----:B-1----:R-:W2:Y:S01]  /*1f50*/  @P0 ATOMG.E.ADD.STRONG.GPU PT, R19, desc[UR4][R18.64], R21 ;  /* 0x80000015121309a8 */ /* 0x002ea200081ef104 */
[----:B------:R-:W0:Y:S02]  /*1f60*/  S2R R16, SR_LTMASK ;  /* 0x0000000000107919 */ /* 0x000e240000003900 */
[----:B0-----:R-:W-:Y:S02]  /*1f70*/  LOP3.LUT R24, R16, UR6, RZ, 0xc0, !PT ;  /* 0x0000000610187c12 */ /* 0x001fe4000f8ec0ff */
[----:B------:R-:W0:Y:S02]  /*1f80*/  LDC.64 R16, c[0x0][0x3a8] ;  /* 0x0000ea00ff107b82 */ /* 0x000e240000000a00 */
[----:B------:R-:W1:Y:S01]  /*1f90*/  POPC R33, R24 ;  /* 0x0000001800217309 */ /* 0x000e620000000000 */
[----:B--2---:R-:W1:Y:S02]  /*1fa0*/  SHFL.IDX PT, R20, R19, R22, 0x1f ;  /* 0x00001f1613147589 */ /* 0x004e6400000e0000 */
[----:B-1----:R-:W-:-:S04]  /*1fb0*/  IMAD.IADD R20, R20, 0x1, R33 ;  /* 0x0000000114147824 */ /* 0x002fc800078e0221 */
[----:B------:R-:W-:-:S05]  /*1fc0*/  IMAD R33, R20, 0x14, RZ ;  /* 0x0000001414217824 */ /* 0x000fca00078e02ff */
[----:B0-----:R-:W-:-:S05]  /*1fd0*/  IADD3 R16, P0, PT, R33, R16, RZ ;  /* 0x0000001021107210 */ /* 0x001fca0007f1e0ff */
[----:B------:R-:W-:-:S05]  /*1fe0*/  IMAD.X R17, RZ, RZ, R17, P0 ;  /* 0x000000ffff117224 */ /* 0x000fca00000e0611 */
[----:B------:R-:W-:Y:S04]  /*1ff0*/  STG.E.U8 desc[UR4][R16.64], R31 ;  /* 0x0000001f10007986 */ /* 0x000fe8000c101104 */
        /* <DEDUP_REMOVED lines=18> */
[----:B------:R-:W-:Y:S01]  /*2120*/  STG.E.U8 desc[UR4][R16.64+0x13], R0 ;  /* 0x0000130010007986 */ /* 0x000fe2000c101104 */
[----:B------:R-:W-:Y:S05]  /*2130*/  EXIT ;  /* 0x000000000000794d */ /* 0x000fea0003800000 */
.L_x_5:
[----:B------:R-:W-:-:S00]  /*2140*/  BRA `(.L_x_5) ;  /* 0xfffffffc00fc7947 */ /* 0x000fc0000383ffff */
[----:B------:R-:W-:-:S00]  /*2150*/  NOP ;  /* 0x0000000000007918 */ /* 0x000fc00000000000 */
        /* <DEDUP_REMOVED lines=10> */
.L_x_6:


//--------------------- .nv.global.init           --------------------------
	.section	.nv.global.init,"aw",@progbits
	.align	4
.nv.global.init:
	.type		mrg32k3aM1SubSeq,@object
	.size		mrg32k3aM1SubSeq,(mrg32k3aM2SubSeq - mrg32k3aM1SubSeq)
mrg32k3aM1SubSeq:
        /*0000*/ 	.byte	0x0b, 0xcc, 0xee, 0x04, 0x73, 0x29, 0x8b, 0x6f, 0xf6, 0x53, 0x03, 0xf6, 0x23, 0xf6, 0xea, 0xda
        /* <DEDUP_REMOVED lines=125> */
	.type		mrg32k3aM2SubSeq,@object
	.size		mrg32k3aM2SubSeq,(mrg32k3aM1 - mrg32k3aM2SubSeq)
mrg32k3aM2SubSeq:
        /* <DEDUP_REMOVED lines=126> */
	.type		mrg32k3aM1,@object
	.size		mrg32k3aM1,(mrg32k3aM1Seq - mrg32k3aM1)
mrg32k3aM1:
        /* <DEDUP_REMOVED lines=144> */
	.type		mrg32k3aM1Seq,@object
	.size		mrg32k3aM1Seq,(mrg32k3aM2 - mrg32k3aM1Seq)
mrg32k3aM1Seq:
        /* <DEDUP_REMOVED lines=144> */
	.type		mrg32k3aM2,@object
	.size		mrg32k3aM2,(mrg32k3aM2Seq - mrg32k3aM2)
mrg32k3aM2:
        /* <DEDUP_REMOVED lines=144> */
	.type		mrg32k3aM2Seq,@object
	.size		mrg32k3aM2Seq,(precalc_xorwow_matrix - mrg32k3aM2Seq)
mrg32k3aM2Seq:
        /* <DEDUP_REMOVED lines=144> */
	.type		precalc_xorwow_matrix,@object
	.size		precalc_xorwow_matrix,(precalc_xorwow_offset_matrix - precalc_xorwow_matrix)
precalc_xorwow_matrix:
        /* <DEDUP_REMOVED lines=6400> */
	.type		precalc_xorwow_offset_matrix,@object
	.size		precalc_xorwow_offset_matrix,(.L_1 - precalc_xorwow_offset_matrix)
precalc_xorwow_offset_matrix:
        /* <DEDUP_REMOVED lines=6400> */
.L_1:


//--------------------- .nv.shared.reserved.0     --------------------------
	.section	.nv.shared.reserved.0,"aw",@nobits
	.weak		__nv_reservedSMEM_offset_0_alias
	.size		__nv_reservedSMEM_offset_0_alias, 0, 64
	.other		__nv_reservedSMEM_offset_0_alias,@"STO_CUDA_RESERVED_SHARED STV_DEFAULT"
__nv_reservedSMEM_offset_0_alias:
	.zero		0
	.zero		64


//--------------------- .nv.constant0.generateAndCompare --------------------------
	.section	.nv.constant0.generateAndCompare,"a",@progbits
	.sectionflags	@""
	.align	4
.nv.constant0.generateAndCompare:
	.zero		952


//--------------------- SYMBOLS --------------------------

	.type		.nv.reservedSmem.offset0,@object
	.size		.nv.reservedSmem.offset0,0x4
